//
// Generated by NVIDIA NVVM Compiler
//
// Compiler Build ID: CL-36424714
// Cuda compilation tools, release 13.0, V13.0.88
// Based on NVVM 20.0.0
//

.version 9.0
.target sm_100
.address_size 64

	// .globl	_Z9A2_kernelPdS_S_dS_i
.extern .shared .align 16 .b8 sdata[];

.visible .entry _Z9A2_kernelPdS_S_dS_i(
	.param .u64 .ptr .align 1 _Z9A2_kernelPdS_S_dS_i_param_0,
	.param .u64 .ptr .align 1 _Z9A2_kernelPdS_S_dS_i_param_1,
	.param .u64 .ptr .align 1 _Z9A2_kernelPdS_S_dS_i_param_2,
	.param .f64 _Z9A2_kernelPdS_S_dS_i_param_3,
	.param .u64 .ptr .align 1 _Z9A2_kernelPdS_S_dS_i_param_4,
	.param .u32 _Z9A2_kernelPdS_S_dS_i_param_5
)
{
	.reg .b32 	%r<5>;
	.reg .b64 	%rd<21>;
	.reg .b64 	%fd<50>;

	ld.param.u64 	%rd1, [_Z9A2_kernelPdS_S_dS_i_param_0];
	ld.param.u64 	%rd2, [_Z9A2_kernelPdS_S_dS_i_param_1];
	ld.param.u64 	%rd3, [_Z9A2_kernelPdS_S_dS_i_param_2];
	ld.param.f64 	%fd1, [_Z9A2_kernelPdS_S_dS_i_param_3];
	ld.param.u64 	%rd4, [_Z9A2_kernelPdS_S_dS_i_param_4];
	ld.param.u32 	%r1, [_Z9A2_kernelPdS_S_dS_i_param_5];
	cvta.to.global.u64 	%rd5, %rd4;
	cvta.to.global.u64 	%rd6, %rd2;
	cvta.to.global.u64 	%rd7, %rd3;
	cvta.to.global.u64 	%rd8, %rd1;
	mov.u32 	%r2, %ctaid.x;
	ld.global.f64 	%fd2, [%rd8];
	mul.lo.s32 	%r3, %r2, 3;
	mul.wide.s32 	%rd9, %r3, 8;
	add.s64 	%rd10, %rd8, %rd9;
	ld.global.f64 	%fd3, [%rd10+24];
	sub.f64 	%fd4, %fd2, %fd3;
	ld.global.f64 	%fd5, [%rd8+8];
	ld.global.f64 	%fd6, [%rd10+32];
	sub.f64 	%fd7, %fd5, %fd6;
	ld.global.f64 	%fd8, [%rd8+16];
	ld.global.f64 	%fd9, [%rd10+40];
	sub.f64 	%fd10, %fd8, %fd9;
	mul.f64 	%fd11, %fd7, %fd7;
	fma.rn.f64 	%fd12, %fd4, %fd4, %fd11;
	fma.rn.f64 	%fd13, %fd10, %fd10, %fd12;
	mul.f64 	%fd14, %fd13, %fd13;
	mul.f64 	%fd15, %fd13, %fd14;
	sqrt.rn.f64 	%fd16, %fd15;
	ld.global.f64 	%fd17, [%rd7];
	div.rn.f64 	%fd18, %fd17, %fd16;
	mul.f64 	%fd19, %fd4, %fd18;
	add.s64 	%rd11, %rd6, %rd9;
	ld.global.f64 	%fd20, [%rd11+24];
	fma.rn.f64 	%fd21, %fd1, %fd19, %fd20;
	st.global.f64 	[%rd11+24], %fd21;
	ld.global.f64 	%fd22, [%rd7];
	div.rn.f64 	%fd23, %fd22, %fd16;
	mul.f64 	%fd24, %fd7, %fd23;
	ld.global.f64 	%fd25, [%rd11+32];
	fma.rn.f64 	%fd26, %fd1, %fd24, %fd25;
	st.global.f64 	[%rd11+32], %fd26;
	ld.global.f64 	%fd27, [%rd7];
	div.rn.f64 	%fd28, %fd27, %fd16;
	mul.f64 	%fd29, %fd10, %fd28;
	ld.global.f64 	%fd30, [%rd11+40];
	fma.rn.f64 	%fd31, %fd1, %fd29, %fd30;
	st.global.f64 	[%rd11+40], %fd31;
	ld.global.f64 	%fd32, [%rd6];
	st.global.f64 	[%rd5], %fd32;
	ld.global.f64 	%fd33, [%rd6+8];
	mul.wide.s32 	%rd12, %r1, 8;
	add.s64 	%rd13, %rd5, %rd12;
	st.global.f64 	[%rd13], %fd33;
	ld.global.f64 	%fd34, [%rd6+16];
	add.s64 	%rd14, %rd13, %rd12;
	st.global.f64 	[%rd14], %fd34;
	add.s32 	%r4, %r2, 1;
	mul.wide.u32 	%rd15, %r2, 8;
	add.s64 	%rd16, %rd7, %rd15;
	ld.global.f64 	%fd35, [%rd16+8];
	neg.f64 	%fd36, %fd35;
	div.rn.f64 	%fd37, %fd36, %fd16;
	mul.f64 	%fd38, %fd4, %fd37;
	mul.f64 	%fd39, %fd1, %fd38;
	add.s64 	%rd17, %rd5, %rd15;
	st.global.f64 	[%rd17+8], %fd39;
	ld.global.f64 	%fd40, [%rd16+8];
	neg.f64 	%fd41, %fd40;
	div.rn.f64 	%fd42, %fd41, %fd16;
	mul.f64 	%fd43, %fd7, %fd42;
	mul.f64 	%fd44, %fd1, %fd43;
	mul.wide.u32 	%rd18, %r4, 8;
	add.s64 	%rd19, %rd13, %rd18;
	st.global.f64 	[%rd19], %fd44;
	ld.global.f64 	%fd45, [%rd16+8];
	neg.f64 	%fd46, %fd45;
	div.rn.f64 	%fd47, %fd46, %fd16;
	mul.f64 	%fd48, %fd10, %fd47;
	mul.f64 	%fd49, %fd1, %fd48;
	add.s64 	%rd20, %rd19, %rd12;
	st.global.f64 	[%rd20], %fd49;
	ret;

}
	// .globl	_Z6reduceILj32EEvPdS0_
.visible .entry _Z6reduceILj32EEvPdS0_(
	.param .u64 .ptr .align 1 _Z6reduceILj32EEvPdS0__param_0,
	.param .u64 .ptr .align 1 _Z6reduceILj32EEvPdS0__param_1
)
{
	.reg .pred 	%p<6>;
	.reg .b32 	%r<16>;
	.reg .b64 	%rd<11>;
	.reg .b64 	%fd<23>;

	ld.param.u64 	%rd2, [_Z6reduceILj32EEvPdS0__param_0];
	ld.param.u64 	%rd1, [_Z6reduceILj32EEvPdS0__param_1];
	cvta.to.global.u64 	%rd3, %rd2;
	mov.u32 	%r1, %tid.x;
	mov.u32 	%r2, %ctaid.x;
	mov.u32 	%r15, %ntid.x;
	mul.lo.s32 	%r7, %r15, %r2;
	shl.b32 	%r8, %r7, 1;
	add.s32 	%r9, %r8, %r1;
	mul.wide.u32 	%rd4, %r9, 8;
	add.s64 	%rd5, %rd3, %rd4;
	ld.global.f64 	%fd1, [%rd5];
	add.s32 	%r10, %r9, %r15;
	mul.wide.u32 	%rd6, %r10, 8;
	add.s64 	%rd7, %rd3, %rd6;
	ld.global.f64 	%fd2, [%rd7];
	add.f64 	%fd3, %fd1, %fd2;
	shl.b32 	%r11, %r1, 3;
	mov.u32 	%r12, sdata;
	add.s32 	%r4, %r12, %r11;
	st.shared.f64 	[%r4], %fd3;
	bar.sync 	0;
	setp.lt.u32 	%p1, %r15, 66;
	@%p1 bra 	$L__BB1_4;
$L__BB1_1:
	shr.u32 	%r6, %r15, 1;
	setp.ge.u32 	%p2, %r1, %r6;
	@%p2 bra 	$L__BB1_3;
	shl.b32 	%r13, %r6, 3;
	add.s32 	%r14, %r4, %r13;
	ld.shared.f64 	%fd4, [%r14];
	ld.shared.f64 	%fd5, [%r4];
	add.f64 	%fd6, %fd4, %fd5;
	st.shared.f64 	[%r4], %fd6;
$L__BB1_3:
	bar.sync 	0;
	setp.gt.u32 	%p3, %r15, 131;
	mov.u32 	%r15, %r6;
	@%p3 bra 	$L__BB1_1;
$L__BB1_4:
	setp.gt.u32 	%p4, %r1, 31;
	@%p4 bra 	$L__BB1_7;
	ld.volatile.shared.f64 	%fd7, [%r4+128];
	ld.volatile.shared.f64 	%fd8, [%r4];
	add.f64 	%fd9, %fd7, %fd8;
	st.volatile.shared.f64 	[%r4], %fd9;
	ld.volatile.shared.f64 	%fd10, [%r4+64];
	ld.volatile.shared.f64 	%fd11, [%r4];
	add.f64 	%fd12, %fd10, %fd11;
	st.volatile.shared.f64 	[%r4], %fd12;
	ld.volatile.shared.f64 	%fd13, [%r4+32];
	ld.volatile.shared.f64 	%fd14, [%r4];
	add.f64 	%fd15, %fd13, %fd14;
	st.volatile.shared.f64 	[%r4], %fd15;
	ld.volatile.shared.f64 	%fd16, [%r4+16];
	ld.volatile.shared.f64 	%fd17, [%r4];
	add.f64 	%fd18, %fd16, %fd17;
	st.volatile.shared.f64 	[%r4], %fd18;
	ld.volatile.shared.f64 	%fd19, [%r4+8];
	ld.volatile.shared.f64 	%fd20, [%r4];
	add.f64 	%fd21, %fd19, %fd20;
	st.volatile.shared.f64 	[%r4], %fd21;
	setp.ne.s32 	%p5, %r1, 0;
	@%p5 bra 	$L__BB1_7;
	ld.shared.f64 	%fd22, [sdata];
	cvta.to.global.u64 	%rd8, %rd1;
	mul.wide.u32 	%rd9, %r2, 8;
	add.s64 	%rd10, %rd8, %rd9;
	st.global.f64 	[%rd10], %fd22;
$L__BB1_7:
	ret;

}


// ===== COMPILED SASS (sm_100) =====

	.target	sm_100

	.elftype	@"ET_EXEC"


//--------------------- .note.nv.tkinfo           --------------------------
	.section	.note.nv.tkinfo,"",@"SHT_NOTE"
	.sectionflags	@"SHF_NOTE_NV_TKINFO"
	.tkinfo
        /*0018*/ 	.word	0x00000002
        /*0030*/ 	.string	""
        /*0030*/ 	.string	"ptxas"
        /*0030*/ 	.string	"Cuda compilation tools, release 13.0, V13.0.88"
        /*0030*/ 	.string	"Build cuda_13.0.r13.0/compiler.36424714_0"
        /*0030*/ 	.string	"-arch sm_100 -m 64 "



//--------------------- .note.nv.cuinfo           --------------------------
	.section	.note.nv.cuinfo,"",@"SHT_NOTE"
	.sectionflags	@"SHF_NOTE_NV_CUINFO"
        /*0018*/ 	.short	0x0002
        /*001a*/ 	.short	0x0064
        /*001c*/ 	.short	0x0082
	.zero		2


//--------------------- .nv.info                  --------------------------
	.section	.nv.info,"",@"SHT_CUDA_INFO"
	.align	4


	//----- nvinfo : EIATTR_REGCOUNT
	.align		4
        /*0000*/ 	.byte	0x04, 0x2f
        /*0002*/ 	.short	(.L_1 - .L_0)
	.align		4
.L_0:
        /*0004*/ 	.word	index@(_Z9A2_kernelPdS_S_dS_i)
        /*0008*/ 	.word	0x0000001d


	//----- nvinfo : EIATTR_FRAME_SIZE
	.align		4
.L_1:
        /*000c*/ 	.byte	0x04, 0x11
        /*000e*/ 	.short	(.L_3 - .L_2)
	.align		4
.L_2:
        /*0010*/ 	.word	index@($__internal_1_$__cuda_sm20_dsqrt_rn_f64_mediumpath_v1)
        /*0014*/ 	.word	0x00000000


	//----- nvinfo : EIATTR_FRAME_SIZE
	.align		4
.L_3:
        /*0018*/ 	.byte	0x04, 0x11
        /*001a*/ 	.short	(.L_5 - .L_4)
	.align		4
.L_4:
        /*001c*/ 	.word	index@($__internal_0_$__cuda_sm20_div_rn_f64_full)
        /*0020*/ 	.word	0x00000000


	//----- nvinfo : EIATTR_FRAME_SIZE
	.align		4
.L_5:
        /*0024*/ 	.byte	0x04, 0x11
        /*0026*/ 	.short	(.L_7 - .L_6)
	.align		4
.L_6:
        /*0028*/ 	.word	index@(_Z9A2_kernelPdS_S_dS_i)
        /*002c*/ 	.word	0x00000000


	//----- nvinfo : EIATTR_REGCOUNT
	.align		4
.L_7:
        /*0030*/ 	.byte	0x04, 0x2f
        /*0032*/ 	.short	(.L_9 - .L_8)
	.align		4
.L_8:
        /*0034*/ 	.word	index@(_Z6reduceILj32EEvPdS0_)
        /*0038*/ 	.word	0x00000010


	//----- nvinfo : EIATTR_FRAME_SIZE
	.align		4
.L_9:
        /*003c*/ 	.byte	0x04, 0x11
        /*003e*/ 	.short	(.L_11 - .L_10)
	.align		4
.L_10:
        /*0040*/ 	.word	index@(_Z6reduceILj32EEvPdS0_)
        /*0044*/ 	.word	0x00000000


	//----- nvinfo : EIATTR_MIN_STACK_SIZE
	.align		4
.L_11:
        /*0048*/ 	.byte	0x04, 0x12
        /*004a*/ 	.short	(.L_13 - .L_12)
	.align		4
.L_12:
        /*004c*/ 	.word	index@(_Z6reduceILj32EEvPdS0_)
        /*0050*/ 	.word	0x00000000


	//----- nvinfo : EIATTR_MIN_STACK_SIZE
	.align		4
.L_13:
        /*0054*/ 	.byte	0x04, 0x12
        /*0056*/ 	.short	(.L_15 - .L_14)
	.align		4
.L_14:
        /*0058*/ 	.word	index@(_Z9A2_kernelPdS_S_dS_i)
        /*005c*/ 	.word	0x00000000
.L_15:


//--------------------- .nv.compat                --------------------------
	.section	.nv.compat,"",@"SHT_CUDA_COMPAT_INFO"
	.align	4
        /*0000*/ 	.byte	0x02, 0x09, 0x00, 0x00, 0x02, 0x02, 0x01, 0x00, 0x02, 0x05, 0x05, 0x00, 0x03, 0x07, 0x01, 0x01
        /*0010*/ 	.byte	0x02, 0x03, 0x00, 0x00, 0x02, 0x06, 0x01, 0x00, 0x04, 0x0b, 0x08, 0x00, 0x01, 0x00, 0x00, 0x00
        /*0020*/ 	.byte	0x00, 0x00, 0x00, 0x00


//--------------------- .nv.info._Z6reduceILj32EEvPdS0_ --------------------------
	.section	.nv.info._Z6reduceILj32EEvPdS0_,"",@"SHT_CUDA_INFO"
	.sectionflags	@""
	.align	4


	//----- nvinfo : EIATTR_CUDA_API_VERSION
	.align		4
        /*0000*/ 	.byte	0x04, 0x37
        /*0002*/ 	.short	(.L_17 - .L_16)
.L_16:
        /*0004*/ 	.word	0x00000082


	//----- nvinfo : EIATTR_KPARAM_INFO
	.align		4
.L_17:
        /*0008*/ 	.byte	0x04, 0x17
        /*000a*/ 	.short	(.L_19 - .L_18)
.L_18:
        /*000c*/ 	.word	0x00000000
        /*0010*/ 	.short	0x0001
        /*0012*/ 	.short	0x0008
        /*0014*/ 	.byte	0x00, 0xf5, 0x21, 0x00


	//----- nvinfo : EIATTR_KPARAM_INFO
	.align		4
.L_19:
        /*0018*/ 	.byte	0x04, 0x17
        /*001a*/ 	.short	(.L_21 - .L_20)
.L_20:
        /*001c*/ 	.word	0x00000000
        /*0020*/ 	.short	0x0000
        /*0022*/ 	.short	0x0000
        /*0024*/ 	.byte	0x00, 0xf5, 0x21, 0x00


	//----- nvinfo : EIATTR_SPARSE_MMA_MASK
	.align		4
.L_21:
        /*0028*/ 	.byte	0x03, 0x50
        /*002a*/ 	.short	0x0000


	//----- nvinfo : EIATTR_MAXREG_COUNT
	.align		4
        /*002c*/ 	.byte	0x03, 0x1b
        /*002e*/ 	.short	0x00ff


	//----- nvinfo : EIATTR_NUM_BARRIERS
	.align		4
        /*0030*/ 	.byte	0x02, 0x4c
        /*0032*/ 	.byte	0x01
	.zero		1


	//----- nvinfo : EIATTR_MERCURY_ISA_VERSION
	.align		4
        /*0034*/ 	.byte	0x03, 0x5f
        /*0036*/ 	.short	0x0101


	//----- nvinfo : EIATTR_VRC_CTA_INIT_COUNT
	.align		4
        /*0038*/ 	.byte	0x02, 0x4a
	.zero		1
	.zero		1


	//----- nvinfo : EIATTR_EXIT_INSTR_OFFSETS
	.align		4
        /*003c*/ 	.byte	0x04, 0x1c
        /*003e*/ 	.short	(.L_23 - .L_22)


	//   ....[0]....
.L_22:
        /*0040*/ 	.word	0x00000230


	//   ....[1]....
        /*0044*/ 	.word	0x00000390


	//   ....[2]....
        /*0048*/ 	.word	0x00000410


	//----- nvinfo : EIATTR_CBANK_PARAM_SIZE
	.align		4
.L_23:
        /*004c*/ 	.byte	0x03, 0x19
        /*004e*/ 	.short	0x0010


	//----- nvinfo : EIATTR_PARAM_CBANK
	.align		4
        /*0050*/ 	.byte	0x04, 0x0a
        /*0052*/ 	.short	(.L_25 - .L_24)
	.align		4
.L_24:
        /*0054*/ 	.word	index@(.nv.constant0._Z6reduceILj32EEvPdS0_)
        /*0058*/ 	.short	0x0380
        /*005a*/ 	.short	0x0010


	//----- nvinfo : EIATTR_SW_WAR
	.align		4
.L_25:
        /*005c*/ 	.byte	0x04, 0x36
        /*005e*/ 	.short	(.L_27 - .L_26)
.L_26:
        /*0060*/ 	.word	0x00000008
.L_27:


//--------------------- .nv.info._Z9A2_kernelPdS_S_dS_i --------------------------
	.section	.nv.info._Z9A2_kernelPdS_S_dS_i,"",@"SHT_CUDA_INFO"
	.sectionflags	@""
	.align	4


	//----- nvinfo : EIATTR_CUDA_API_VERSION
	.align		4
        /*0000*/ 	.byte	0x04, 0x37
        /*0002*/ 	.short	(.L_29 - .L_28)
.L_28:
        /*0004*/ 	.word	0x00000082


	//----- nvinfo : EIATTR_KPARAM_INFO
	.align		4
.L_29:
        /*0008*/ 	.byte	0x04, 0x17
        /*000a*/ 	.short	(.L_31 - .L_30)
.L_30:
        /*000c*/ 	.word	0x00000000
        /*0010*/ 	.short	0x0005
        /*0012*/ 	.short	0x0028
        /*0014*/ 	.byte	0x00, 0xf0, 0x11, 0x00


	//----- nvinfo : EIATTR_KPARAM_INFO
	.align		4
.L_31:
        /*0018*/ 	.byte	0x04, 0x17
        /*001a*/ 	.short	(.L_33 - .L_32)
.L_32:
        /*001c*/ 	.word	0x00000000
        /*0020*/ 	.short	0x0004
        /*0022*/ 	.short	0x0020
        /*0024*/ 	.byte	0x00, 0xf5, 0x21, 0x00


	//----- nvinfo : EIATTR_KPARAM_INFO
	.align		4
.L_33:
        /*0028*/ 	.byte	0x04, 0x17
        /*002a*/ 	.short	(.L_35 - .L_34)
.L_34:
        /*002c*/ 	.word	0x00000000
        /*0030*/ 	.short	0x0003
        /*0032*/ 	.short	0x0018
        /*0034*/ 	.byte	0x00, 0xf0, 0x21, 0x00


	//----- nvinfo : EIATTR_KPARAM_INFO
	.align		4
.L_35:
        /*0038*/ 	.byte	0x04, 0x17
        /*003a*/ 	.short	(.L_37 - .L_36)
.L_36:
        /*003c*/ 	.word	0x00000000
        /*0040*/ 	.short	0x0002
        /*0042*/ 	.short	0x0010
        /*0044*/ 	.byte	0x00, 0xf5, 0x21, 0x00


	//----- nvinfo : EIATTR_KPARAM_INFO
	.align		4
.L_37:
        /*0048*/ 	.byte	0x04, 0x17
        /*004a*/ 	.short	(.L_39 - .L_38)
.L_38:
        /*004c*/ 	.word	0x00000000
        /*0050*/ 	.short	0x0001
        /*0052*/ 	.short	0x0008
        /*0054*/ 	.byte	0x00, 0xf5, 0x21, 0x00


	//----- nvinfo : EIATTR_KPARAM_INFO
	.align		4
.L_39:
        /*0058*/ 	.byte	0x04, 0x17
        /*005a*/ 	.short	(.L_41 - .L_40)
.L_40:
        /*005c*/ 	.word	0x00000000
        /*0060*/ 	.short	0x0000
        /*0062*/ 	.short	0x0000
        /*0064*/ 	.byte	0x00, 0xf5, 0x21, 0x00


	//----- nvinfo : EIATTR_SPARSE_MMA_MASK
	.align		4
.L_41:
        /*0068*/ 	.byte	0x03, 0x50
        /*006a*/ 	.short	0x0000


	//----- nvinfo : EIATTR_MAXREG_COUNT
	.align		4
        /*006c*/ 	.byte	0x03, 0x1b
        /*006e*/ 	.short	0x00ff


	//----- nvinfo : EIATTR_MERCURY_ISA_VERSION
	.align		4
        /*0070*/ 	.byte	0x03, 0x5f
        /*0072*/ 	.short	0x0101


	//----- nvinfo : EIATTR_VRC_CTA_INIT_COUNT
	.align		4
        /*0074*/ 	.byte	0x02, 0x4a
	.zero		1
	.zero		1


	//----- nvinfo : EIATTR_EXIT_INSTR_OFFSETS
	.align		4
        /*0078*/ 	.byte	0x04, 0x1c
        /*007a*/ 	.short	(.L_43 - .L_42)


	//   ....[0]....
.L_42:
        /*007c*/ 	.word	0x00000fb0


	//----- nvinfo : EIATTR_CRS_STACK_SIZE
	.align		4
.L_43:
        /*0080*/ 	.byte	0x04, 0x1e
        /*0082*/ 	.short	(.L_45 - .L_44)
.L_44:
        /*0084*/ 	.word	0x00000000


	//----- nvinfo : EIATTR_CBANK_PARAM_SIZE
	.align		4
.L_45:
        /*0088*/ 	.byte	0x03, 0x19
        /*008a*/ 	.short	0x002c


	//----- nvinfo : EIATTR_PARAM_CBANK
	.align		4
        /*008c*/ 	.byte	0x04, 0x0a
        /*008e*/ 	.short	(.L_47 - .L_46)
	.align		4
.L_46:
        /*0090*/ 	.word	index@(.nv.constant0._Z9A2_kernelPdS_S_dS_i)
        /*0094*/ 	.short	0x0380
        /*0096*/ 	.short	0x002c


	//----- nvinfo : EIATTR_SW_WAR
	.align		4
.L_47:
        /*0098*/ 	.byte	0x04, 0x36
        /*009a*/ 	.short	(.L_49 - .L_48)
.L_48:
        /*009c*/ 	.word	0x00000008
.L_49:


//--------------------- .nv.callgraph             --------------------------
	.section	.nv.callgraph,"",@"SHT_CUDA_CALLGRAPH"
	.align	4
	.sectionentsize	8
	.align		4
        /*0000*/ 	.word	0x00000000
	.align		4
        /*0004*/ 	.word	0xffffffff
	.align		4
        /*0008*/ 	.word	0x00000000
	.align		4
        /*000c*/ 	.word	0xfffffffe
	.align		4
        /*0010*/ 	.word	0x00000000
	.align		4
        /*0014*/ 	.word	0xfffffffd
	.align		4
        /*0018*/ 	.word	0x00000000
	.align		4
        /*001c*/ 	.word	0xfffffffc


//--------------------- .text._Z6reduceILj32EEvPdS0_ --------------------------
	.section	.text._Z6reduceILj32EEvPdS0_,"ax",@progbits
	.align	128
        .global         _Z6reduceILj32EEvPdS0_
        .type           _Z6reduceILj32EEvPdS0_,@function
        .size           _Z6reduceILj32EEvPdS0_,(.L_x_21 - _Z6reduceILj32EEvPdS0_)
        .other          _Z6reduceILj32EEvPdS0_,@"STO_CUDA_ENTRY STV_DEFAULT"
_Z6reduceILj32EEvPdS0_:
.text._Z6reduceILj32EEvPdS0_:
[----:B------:R-:W-:Y:S01]  /*0000*/  LDC R1, c[0x0][0x37c] ;  /* 0x0000df00ff017b82 */ /* 0x000fe20000000800 */
[----:B------:R-:W0:Y:S01]  /*0010*/  S2R R0, SR_CTAID.X ;  /* 0x0000000000007919 */ /* 0x000e220000002500 */
[----:B------:R-:W0:Y:S06]  /*0020*/  LDCU UR8, c[0x0][0x360] ;  /* 0x00006c00ff0877ac */ /* 0x000e2c0008000800 */
[----:B------:R-:W1:Y:S01]  /*0030*/  LDC.64 R6, c[0x0][0x380] ;  /* 0x0000e000ff067b82 */ /* 0x000e620000000a00 */
[----:B------:R-:W2:Y:S01]  /*0040*/  S2R R2, SR_TID.X ;  /* 0x0000000000027919 */ /* 0x000ea20000002100 */
[----:B------:R-:W3:Y:S01]  /*0050*/  LDCU.64 UR6, c[0x0][0x358] ;  /* 0x00006b00ff0677ac */ /* 0x000ee20008000a00 */
[----:B0-----:R-:W-:-:S04]  /*0060*/  IMAD R3, R0, UR8, RZ ;  /* 0x0000000800037c24 */ /* 0x001fc8000f8e02ff */
[----:B--2---:R-:W-:-:S04]  /*0070*/  IMAD R3, R3, 0x2, R2 ;  /* 0x0000000203037824 */ /* 0x004fc800078e0202 */
[C---:B-1----:R-:W-:Y:S01]  /*0080*/  IMAD.WIDE.U32 R4, R3.reuse, 0x8, R6 ;  /* 0x0000000803047825 */ /* 0x042fe200078e0006 */
[----:B------:R-:W-:-:S05]  /*0090*/  IADD3 R9, PT, PT, R3, UR8, RZ ;  /* 0x0000000803097c10 */ /* 0x000fca000fffe0ff */
[----:B------:R-:W-:Y:S01]  /*00a0*/  IMAD.WIDE.U32 R6, R9, 0x8, R6 ;  /* 0x0000000809067825 */ /* 0x000fe200078e0006 */
[----:B---3--:R-:W2:Y:S05]  /*00b0*/  LDG.E.64 R4, desc[UR6][R4.64] ;  /* 0x0000000604047981 */ /* 0x008eaa000c1e1b00 */
[----:B------:R-:W2:Y:S01]  /*00c0*/  LDG.E.64 R6, desc[UR6][R6.64] ;  /* 0x0000000606067981 */ /* 0x000ea2000c1e1b00 */
[----:B------:R-:W0:Y:S01]  /*00d0*/  S2UR UR5, SR_CgaCtaId ;  /* 0x00000000000579c3 */ /* 0x000e220000008800 */
[----:B------:R-:W-:Y:S01]  /*00e0*/  UMOV UR4, 0x400 ;  /* 0x0000040000047882 */ /* 0x000fe20000000000 */
[----:B------:R-:W-:Y:S01]  /*00f0*/  UISETP.GE.U32.AND UP0, UPT, UR8, 0x42, UPT ;  /* 0x000000420800788c */ /* 0x000fe2000bf06070 */
[----:B------:R-:W-:Y:S01]  /*0100*/  ISETP.GT.U32.AND P0, PT, R2, 0x1f, PT ;  /* 0x0000001f0200780c */ /* 0x000fe20003f04070 */
[----:B0-----:R-:W-:-:S06]  /*0110*/  ULEA UR4, UR5, UR4, 0x18 ;  /* 0x0000000405047291 */ /* 0x001fcc000f8ec0ff */
[----:B------:R-:W-:Y:S01]  /*0120*/  LEA R3, R2, UR4, 0x3 ;  /* 0x0000000402037c11 */ /* 0x000fe2000f8e18ff */
[----:B--2---:R-:W-:-:S07]  /*0130*/  DADD R8, R4, R6 ;  /* 0x0000000004087229 */ /* 0x004fce0000000006 */
[----:B------:R0:W-:Y:S01]  /*0140*/  STS.64 [R3], R8 ;  /* 0x0000000803007388 */ /* 0x0001e20000000a00 */
[----:B------:R-:W-:Y:S06]  /*0150*/  BAR.SYNC.DEFER_BLOCKING 0x0 ;  /* 0x0000000000007b1d */ /* 0x000fec0000010000 */
[----:B------:R-:W-:Y:S05]  /*0160*/  BRA.U !UP0, `(.L_x_0) ;  /* 0x0000000108307547 */ /* 0x000fea000b800000 */
[----:B0-----:R-:W-:-:S07]  /*0170*/  IMAD.U32 R8, RZ, RZ, UR8 ;  /* 0x00000008ff087e24 */ /* 0x001fce000f8e00ff */
.L_x_1:
[----:B------:R-:W-:-:S04]  /*0180*/  SHF.R.U32.HI R10, RZ, 0x1, R8 ;  /* 0x00000001ff0a7819 */ /* 0x000fc80000011608 */
[----:B------:R-:W-:-:S13]  /*0190*/  ISETP.GE.U32.AND P1, PT, R2, R10, PT ;  /* 0x0000000a0200720c */ /* 0x000fda0003f26070 */
[----:B------:R-:W-:Y:S01]  /*01a0*/  @!P1 LEA R9, R10, R3, 0x3 ;  /* 0x000000030a099211 */ /* 0x000fe200078e18ff */
[----:B------:R-:W-:Y:S04]  /*01b0*/  @!P1 LDS.64 R6, [R3] ;  /* 0x0000000003069984 */ /* 0x000fe80000000a00 */
[----:B------:R-:W0:Y:S02]  /*01c0*/  @!P1 LDS.64 R4, [R9] ;  /* 0x0000000009049984 */ /* 0x000e240000000a00 */
[----:B0-----:R-:W-:-:S07]  /*01d0*/  @!P1 DADD R4, R4, R6 ;  /* 0x0000000004049229 */ /* 0x001fce0000000006 */
[----:B------:R1:W-:Y:S01]  /*01e0*/  @!P1 STS.64 [R3], R4 ;  /* 0x0000000403009388 */ /* 0x0003e20000000a00 */
[----:B------:R-:W-:Y:S01]  /*01f0*/  BAR.SYNC.DEFER_BLOCKING 0x0 ;  /* 0x0000000000007b1d */ /* 0x000fe20000010000 */
[----:B------:R-:W-:Y:S01]  /*0200*/  ISETP.GT.U32.AND P1, PT, R8, 0x83, PT ;  /* 0x000000830800780c */ /* 0x000fe20003f24070 */
[----:B------:R-:W-:-:S12]  /*0210*/  IMAD.MOV.U32 R8, RZ, RZ, R10 ;  /* 0x000000ffff087224 */ /* 0x000fd800078e000a */
[----:B-1----:R-:W-:Y:S05]  /*0220*/  @P1 BRA `(.L_x_1) ;  /* 0xfffffffc00d41947 */ /* 0x002fea000383ffff */
.L_x_0:
[----:B------:R-:W-:Y:S05]  /*0230*/  @P0 EXIT ;  /* 0x000000000000094d */ /* 0x000fea0003800000 */
[----:B------:R-:W-:Y:S01]  /*0240*/  LDS.64 R4, [R3+0x80] ;  /* 0x0000800003047984 */ /* 0x000fe20000000a00 */
[----:B------:R-:W-:-:S03]  /*0250*/  ISETP.NE.AND P0, PT, R2, RZ, PT ;  /* 0x000000ff0200720c */ /* 0x000fc60003f05270 */
[----:B------:R-:W1:Y:S02]  /*0260*/  LDS.64 R6, [R3] ;  /* 0x0000000003067984 */ /* 0x000e640000000a00 */
[----:B-1----:R-:W-:-:S07]  /*0270*/  DADD R4, R4, R6 ;  /* 0x0000000004047229 */ /* 0x002fce0000000006 */
[----:B------:R-:W-:Y:S04]  /*0280*/  STS.64 [R3], R4 ;  /* 0x0000000403007388 */ /* 0x000fe80000000a00 */
[----:B------:R-:W-:Y:S04]  /*0290*/  LDS.64 R6, [R3+0x40] ;  /* 0x0000400003067984 */ /* 0x000fe80000000a00 */
[----:B0-----:R-:W0:Y:S02]  /*02a0*/  LDS.64 R8, [R3] ;  /* 0x0000000003087984 */ /* 0x001e240000000a00 */
[----:B0-----:R-:W-:-:S07]  /*02b0*/  DADD R6, R6, R8 ;  /* 0x0000000006067229 */ /* 0x001fce0000000008 */
[----:B------:R-:W-:Y:S04]  /*02c0*/  STS.64 [R3], R6 ;  /* 0x0000000603007388 */ /* 0x000fe80000000a00 */
[----:B------:R-:W-:Y:S04]  /*02d0*/  LDS.64 R8, [R3+0x20] ;  /* 0x0000200003087984 */ /* 0x000fe80000000a00 */
[----:B------:R-:W0:Y:S02]  /*02e0*/  LDS.64 R10, [R3] ;  /* 0x00000000030a7984 */ /* 0x000e240000000a00 */
        /* <DEDUP_REMOVED lines=9> */
[----:B------:R0:W-:Y:S01]  /*0380*/  STS.64 [R3], R4 ;  /* 0x0000000403007388 */ /* 0x0001e20000000a00 */
[----:B------:R-:W-:Y:S05]  /*0390*/  @P0 EXIT ;  /* 0x000000000000094d */ /* 0x000fea0003800000 */
[----:B------:R-:W1:Y:S01]  /*03a0*/  S2UR UR5, SR_CgaCtaId ;  /* 0x00000000000579c3 */ /* 0x000e620000008800 */
[----:B------:R-:W-:-:S07]  /*03b0*/  UMOV UR4, 0x400 ;  /* 0x0000040000047882 */ /* 0x000fce0000000000 */
[----:B0-----:R-:W0:Y:S01]  /*03c0*/  LDC.64 R4, c[0x0][0x388] ;  /* 0x0000e200ff047b82 */ /* 0x001e220000000a00 */
[----:B-1----:R-:W-:Y:S01]  /*03d0*/  ULEA UR4, UR5, UR4, 0x18 ;  /* 0x0000000405047291 */ /* 0x002fe2000f8ec0ff */
[----:B0-----:R-:W-:-:S08]  /*03e0*/  IMAD.WIDE.U32 R4, R0, 0x8, R4 ;  /* 0x0000000800047825 */ /* 0x001fd000078e0004 */
[----:B------:R-:W0:Y:S04]  /*03f0*/  LDS.64 R2, [UR4] ;  /* 0x00000004ff027984 */ /* 0x000e280008000a00 */
[----:B0-----:R-:W-:Y:S01]  /*0400*/  STG.E.64 desc[UR6][R4.64], R2 ;  /* 0x0000000204007986 */ /* 0x001fe2000c101b06 */
[----:B------:R-:W-:Y:S05]  /*0410*/  EXIT ;  /* 0x000000000000794d */ /* 0x000fea0003800000 */
.L_x_2:
[----:B------:R-:W-:-:S00]  /*0420*/  BRA `(.L_x_2) ;  /* 0xfffffffc00fc7947 */ /* 0x000fc0000383ffff */
[----:B------:R-:W-:-:S00]  /*0430*/  NOP ;  /* 0x0000000000007918 */ /* 0x000fc00000000000 */
        /* <DEDUP_REMOVED lines=12> */
.L_x_21:


//--------------------- .text._Z9A2_kernelPdS_S_dS_i --------------------------
	.section	.text._Z9A2_kernelPdS_S_dS_i,"ax",@progbits
	.align	128
        .global         _Z9A2_kernelPdS_S_dS_i
        .type           _Z9A2_kernelPdS_S_dS_i,@function
        .size           _Z9A2_kernelPdS_S_dS_i,(.L_x_20 - _Z9A2_kernelPdS_S_dS_i)
        .other          _Z9A2_kernelPdS_S_dS_i,@"STO_CUDA_ENTRY STV_DEFAULT"
_Z9A2_kernelPdS_S_dS_i:
.text._Z9A2_kernelPdS_S_dS_i:
[----:B------:R-:W-:Y:S08]  /*0000*/  LDC R1, c[0x0][0x37c] ;  /* 0x0000df00ff017b82 */ /* 0x000ff00000000800 */
[----:B------:R-:W0:Y:S01]  /*0010*/  S2UR UR12, SR_CTAID.X ;  /* 0x00000000000c79c3 */ /* 0x000e220000002500 */
[----:B------:R-:W1:Y:S01]  /*0020*/  LDCU.64 UR4, c[0x0][0x380] ;  /* 0x00007000ff0477ac */ /* 0x000e620008000a00 */
[----:B------:R-:W2:Y:S06]  /*0030*/  LDCU.64 UR14, c[0x0][0x358] ;  /* 0x00006b00ff0e77ac */ /* 0x000eac0008000a00 */
[----:B------:R-:W2:Y:S01]  /*0040*/  LDC.64 R6, c[0x0][0x380] ;  /* 0x0000e000ff067b82 */ /* 0x000ea20000000a00 */
[----:B0-----:R-:W-:-:S04]  /*0050*/  UIMAD UR6, UR12, 0x3, URZ ;  /* 0x000000030c0678a4 */ /* 0x001fc8000f8e02ff */
[----:B-1----:R-:W-:Y:S01]  /*0060*/  UIMAD.WIDE UR4, UR6, 0x8, UR4 ;  /* 0x00000008060478a5 */ /* 0x002fe2000f8e0204 */
[----:B--2---:R-:W2:Y:S05]  /*0070*/  LDG.E.64 R8, desc[UR14][R6.64+0x8] ;  /* 0x0000080e06087981 */ /* 0x004eaa000c1e1b00 */
[----:B------:R-:W-:Y:S02]  /*0080*/  IMAD.U32 R16, RZ, RZ, UR4 ;  /* 0x00000004ff107e24 */ /* 0x000fe4000f8e00ff */
[----:B------:R-:W-:Y:S01]  /*0090*/  IMAD.U32 R17, RZ, RZ, UR5 ;  /* 0x00000005ff117e24 */ /* 0x000fe2000f8e00ff */
[----:B------:R-:W3:Y:S04]  /*00a0*/  LDG.E.64 R10, desc[UR14][R6.64] ;  /* 0x0000000e060a7981 */ /* 0x000ee8000c1e1b00 */
[----:B------:R-:W2:Y:S04]  /*00b0*/  LDG.E.64 R4, desc[UR14][R16.64+0x20] ;  /* 0x0000200e10047981 */ /* 0x000ea8000c1e1b00 */
[----:B------:R-:W3:Y:S04]  /*00c0*/  LDG.E.64 R2, desc[UR14][R16.64+0x18] ;  /* 0x0000180e10027981 */ /* 0x000ee8000c1e1b00 */
[----:B------:R-:W4:Y:S04]  /*00d0*/  LDG.E.64 R12, desc[UR14][R6.64+0x10] ;  /* 0x0000100e060c7981 */ /* 0x000f28000c1e1b00 */
[----:B------:R-:W4:Y:S01]  /*00e0*/  LDG.E.64 R14, desc[UR14][R16.64+0x28] ;  /* 0x0000280e100e7981 */ /* 0x000f22000c1e1b00 */
[----:B--2---:R-:W-:-:S02]  /*00f0*/  DADD R8, R8, -R4 ;  /* 0x0000000008087229 */ /* 0x004fc40000000804 */
[----:B---3--:R-:W-:-:S06]  /*0100*/  DADD R10, R10, -R2 ;  /* 0x000000000a0a7229 */ /* 0x008fcc0000000802 */
[----:B------:R-:W-:Y:S02]  /*0110*/  DMUL R2, R8, R8 ;  /* 0x0000000808027228 */ /* 0x000fe40000000000 */
[----:B----4-:R-:W-:-:S06]  /*0120*/  DADD R4, R12, -R14 ;  /* 0x000000000c047229 */ /* 0x010fcc000000080e */
[----:B------:R-:W-:-:S08]  /*0130*/  DFMA R2, R10, R10, R2 ;  /* 0x0000000a0a02722b */ /* 0x000fd00000000002 */
[----:B------:R-:W-:-:S08]  /*0140*/  DFMA R2, R4, R4, R2 ;  /* 0x000000040402722b */ /* 0x000fd00000000002 */
[----:B------:R-:W-:-:S08]  /*0150*/  DMUL R12, R2, R2 ;  /* 0x00000002020c7228 */ /* 0x000fd00000000000 */
[----:B------:R-:W-:-:S06]  /*0160*/  DMUL R2, R2, R12 ;  /* 0x0000000c02027228 */ /* 0x000fcc0000000000 */
[----:B------:R-:W0:Y:S04]  /*0170*/  MUFU.RSQ64H R13, R3 ;  /* 0x00000003000d7308 */ /* 0x000e280000001c00 */
[----:B------:R-:W-:Y:S01]  /*0180*/  VIADD R12, R3, 0xfcb00000 ;  /* 0xfcb00000030c7836 */ /* 0x000fe20000000000 */
[----:B------:R-:W-:Y:S01]  /*0190*/  MOV R15, 0x3fd80000 ;  /* 0x3fd80000000f7802 */ /* 0x000fe20000000f00 */
[----:B------:R-:W-:-:S04]  /*01a0*/  IMAD.MOV.U32 R14, RZ, RZ, 0x0 ;  /* 0x00000000ff0e7424 */ /* 0x000fc800078e00ff */
[----:B0-----:R-:W-:-:S08]  /*01b0*/  DMUL R6, R12, R12 ;  /* 0x0000000c0c067228 */ /* 0x001fd00000000000 */
[----:B------:R-:W-:-:S08]  /*01c0*/  DFMA R6, R2, -R6, 1 ;  /* 0x3ff000000206742b */ /* 0x000fd00000000806 */
[----:B------:R-:W-:Y:S02]  /*01d0*/  DFMA R14, R6, R14, 0.5 ;  /* 0x3fe00000060e742b */ /* 0x000fe4000000000e */
[----:B------:R-:W-:-:S08]  /*01e0*/  DMUL R6, R12, R6 ;  /* 0x000000060c067228 */ /* 0x000fd00000000000 */
[----:B------:R-:W-:Y:S01]  /*01f0*/  DFMA R14, R14, R6, R12 ;  /* 0x000000060e0e722b */ /* 0x000fe2000000000c */
[----:B------:R-:W-:-:S07]  /*0200*/  ISETP.GE.U32.AND P0, PT, R12, 0x7ca00000, PT ;  /* 0x7ca000000c00780c */ /* 0x000fce0003f06070 */
[----:B------:R-:W-:Y:S02]  /*0210*/  DMUL R16, R2, R14 ;  /* 0x0000000e02107228 */ /* 0x000fe40000000000 */
[----:B------:R-:W-:Y:S02]  /*0220*/  VIADD R21, R15, 0xfff00000 ;  /* 0xfff000000f157836 */ /* 0x000fe40000000000 */
[----:B------:R-:W-:-:S04]  /*0230*/  IMAD.MOV.U32 R20, RZ, RZ, R14 ;  /* 0x000000ffff147224 */ /* 0x000fc800078e000e */
[----:B------:R-:W-:-:S08]  /*0240*/  DFMA R18, R16, -R16, R2 ;  /* 0x800000101012722b */ /* 0x000fd00000000002 */
[----:B------:R-:W-:Y:S01]  /*0250*/  DFMA R6, R18, R20, R16 ;  /* 0x000000141206722b */ /* 0x000fe20000000010 */
[----:B------:R-:W-:Y:S10]  /*0260*/  @!P0 BRA `(.L_x_3) ;  /* 0x0000000000088947 */ /* 0x000ff40003800000 */
[----:B------:R-:W-:-:S07]  /*0270*/  MOV R0, 0x290 ;  /* 0x0000029000007802 */ /* 0x000fce0000000f00 */
[----:B------:R-:W-:Y:S05]  /*0280*/  CALL.REL.NOINC `($__internal_1_$__cuda_sm20_dsqrt_rn_f64_mediumpath_v1) ;  /* 0x0000001000bc7944 */ /* 0x000fea0003c00000 */
.L_x_3:
[----:B------:R-:W0:Y:S02]  /*0290*/  LDC.64 R12, c[0x0][0x390] ;  /* 0x0000e400ff0c7b82 */ /* 0x000e240000000a00 */
[----:B0-----:R-:W2:Y:S01]  /*02a0*/  LDG.E.64 R12, desc[UR14][R12.64] ;  /* 0x0000000e0c0c7981 */ /* 0x001ea2000c1e1b00 */
[----:B------:R-:W0:Y:S01]  /*02b0*/  MUFU.RCP64H R3, R7 ;  /* 0x0000000700037308 */ /* 0x000e220000001800 */
[----:B------:R-:W-:-:S06]  /*02c0*/  IMAD.MOV.U32 R2, RZ, RZ, 0x1 ;  /* 0x00000001ff027424 */ /* 0x000fcc00078e00ff */
[----:B0-----:R-:W-:-:S08]  /*02d0*/  DFMA R14, R2, -R6, 1 ;  /* 0x3ff00000020e742b */ /* 0x001fd00000000806 */
[----:B------:R-:W-:-:S08]  /*02e0*/  DFMA R14, R14, R14, R14 ;  /* 0x0000000e0e0e722b */ /* 0x000fd0000000000e */
[----:B------:R-:W-:-:S08]  /*02f0*/  DFMA R14, R2, R14, R2 ;  /* 0x0000000e020e722b */ /* 0x000fd00000000002 */
[----:B------:R-:W-:-:S08]  /*0300*/  DFMA R2, R14, -R6, 1 ;  /* 0x3ff000000e02742b */ /* 0x000fd00000000806 */
[----:B------:R-:W-:-:S08]  /*0310*/  DFMA R2, R14, R2, R14 ;  /* 0x000000020e02722b */ /* 0x000fd0000000000e */
[----:B--2---:R-:W-:Y:S01]  /*0320*/  DMUL R14, R12, R2 ;  /* 0x000000020c0e7228 */ /* 0x004fe20000000000 */
[----:B------:R-:W-:-:S07]  /*0330*/  FSETP.GEU.AND P1, PT, |R13|, 6.5827683646048100446e-37, PT ;  /* 0x036000000d00780b */ /* 0x000fce0003f2e200 */
[----:B------:R-:W-:-:S08]  /*0340*/  DFMA R16, R14, -R6, R12 ;  /* 0x800000060e10722b */ /* 0x000fd0000000000c */
[----:B------:R-:W-:-:S10]  /*0350*/  DFMA R2, R2, R16, R14 ;  /* 0x000000100202722b */ /* 0x000fd4000000000e */
[----:B------:R-:W-:-:S05]  /*0360*/  FFMA R0, RZ, R7, R3 ;  /* 0x00000007ff007223 */ /* 0x000fca0000000003 */
[----:B------:R-:W-:-:S13]  /*0370*/  FSETP.GT.AND P0, PT, |R0|, 1.469367938527859385e-39, PT ;  /* 0x001000000000780b */ /* 0x000fda0003f04200 */
[----:B------:R-:W-:Y:S05]  /*0380*/  @P0 BRA P1, `(.L_x_4) ;  /* 0x0000000000200947 */ /* 0x000fea0000800000 */
[----:B------:R-:W-:Y:S01]  /*0390*/  IMAD.MOV.U32 R16, RZ, RZ, R12 ;  /* 0x000000ffff107224 */ /* 0x000fe200078e000c */
[----:B------:R-:W-:Y:S01]  /*03a0*/  MOV R17, R13 ;  /* 0x0000000d00117202 */ /* 0x000fe20000000f00 */
[----:B------:R-:W-:Y:S01]  /*03b0*/  IMAD.MOV.U32 R12, RZ, RZ, R6 ;  /* 0x000000ffff0c7224 */ /* 0x000fe200078e0006 */
[----:B------:R-:W-:Y:S01]  /*03c0*/  MOV R0, 0x3f0 ;  /* 0x000003f000007802 */ /* 0x000fe20000000f00 */
[----:B------:R-:W-:-:S07]  /*03d0*/  IMAD.MOV.U32 R13, RZ, RZ, R7 ;  /* 0x000000ffff0d7224 */ /* 0x000fce00078e0007 */
[----:B------:R-:W-:Y:S05]  /*03e0*/  CALL.REL.NOINC `($__internal_0_$__cuda_sm20_div_rn_f64_full) ;  /* 0x0000000800f47944 */ /* 0x000fea0003c00000 */
[----:B------:R-:W-:Y:S02]  /*03f0*/  IMAD.MOV.U32 R2, RZ, RZ, R22 ;  /* 0x000000ffff027224 */ /* 0x000fe400078e0016 */
[----:B------:R-:W-:-:S07]  /*0400*/  IMAD.MOV.U32 R3, RZ, RZ, R23 ;  /* 0x000000ffff037224 */ /* 0x000fce00078e0017 */
.L_x_4:
[----:B------:R-:W0:Y:S02]  /*0410*/  LDCU.64 UR4, c[0x0][0x388] ;  /* 0x00007100ff0477ac */ /* 0x000e240008000a00 */
[----:B0-----:R-:W-:Y:S01]  /*0420*/  UIMAD.WIDE UR4, UR6, 0x8, UR4 ;  /* 0x00000008060478a5 */ /* 0x001fe2000f8e0204 */
[----:B------:R-:W0:Y:S05]  /*0430*/  LDCU.64 UR6, c[0x0][0x398] ;  /* 0x00007300ff0677ac */ /* 0x000e2a0008000a00 */
[----:B------:R-:W-:Y:S01]  /*0440*/  MOV R18, UR4 ;  /* 0x0000000400127c02 */ /* 0x000fe20008000f00 */
[----:B------:R-:W-:-:S05]  /*0450*/  IMAD.U32 R19, RZ, RZ, UR5 ;  /* 0x00000005ff137e24 */ /* 0x000fca000f8e00ff */
[----:B------:R-:W0:Y:S01]  /*0460*/  LDG.E.64 R12, desc[UR14][R18.64+0x18] ;  /* 0x0000180e120c7981 */ /* 0x000e22000c1e1b00 */
[----:B------:R-:W1:Y:S01]  /*0470*/  LDC.64 R16, c[0x0][0x390] ;  /* 0x0000e400ff107b82 */ /* 0x000e620000000a00 */
[----:B------:R-:W-:Y:S01]  /*0480*/  DMUL R2, R10, R2 ;  /* 0x000000020a027228 */ /* 0x000fe20000000000 */
[----:B------:R-:W-:Y:S02]  /*0490*/  IMAD.U32 R20, RZ, RZ, UR4 ;  /* 0x00000004ff147e24 */ /* 0x000fe4000f8e00ff */
[----:B------:R-:W-:-:S05]  /*04a0*/  IMAD.U32 R21, RZ, RZ, UR5 ;  /* 0x00000005ff157e24 */ /* 0x000fca000f8e00ff */
[----:B0-----:R-:W-:-:S07]  /*04b0*/  DFMA R2, R2, UR6, R12 ;  /* 0x0000000602027c2b */ /* 0x001fce000800000c */
[----:B------:R0:W-:Y:S04]  /*04c0*/  STG.E.64 desc[UR14][R20.64+0x18], R2 ;  /* 0x0000180214007986 */ /* 0x0001e8000c101b0e */
[----:B-1----:R-:W2:Y:S01]  /*04d0*/  LDG.E.64 R16, desc[UR14][R16.64] ;  /* 0x0000000e10107981 */ /* 0x002ea2000c1e1b00 */
[----:B------:R-:W1:Y:S01]  /*04e0*/  MUFU.RCP64H R13, R7 ;  /* 0x00000007000d7308 */ /* 0x000e620000001800 */
[----:B------:R-:W-:-:S06]  /*04f0*/  IMAD.MOV.U32 R12, RZ, RZ, 0x1 ;  /* 0x00000001ff0c7424 */ /* 0x000fcc00078e00ff */
[----:B-1----:R-:W-:-:S08]  /*0500*/  DFMA R14, R12, -R6, 1 ;  /* 0x3ff000000c0e742b */ /* 0x002fd00000000806 */
[----:B------:R-:W-:-:S08]  /*0510*/  DFMA R14, R14, R14, R14 ;  /* 0x0000000e0e0e722b */ /* 0x000fd0000000000e */
[----:B------:R-:W-:-:S08]  /*0520*/  DFMA R14, R12, R14, R12 ;  /* 0x0000000e0c0e722b */ /* 0x000fd0000000000c */
[----:B------:R-:W-:-:S08]  /*0530*/  DFMA R12, R14, -R6, 1 ;  /* 0x3ff000000e0c742b */ /* 0x000fd00000000806 */
[----:B------:R-:W-:-:S08]  /*0540*/  DFMA R18, R14, R12, R14 ;  /* 0x0000000c0e12722b */ /* 0x000fd0000000000e */
[----:B--2---:R-:W-:Y:S01]  /*0550*/  DMUL R12, R18, R16 ;  /* 0x00000010120c7228 */ /* 0x004fe20000000000 */
[----:B------:R-:W-:-:S07]  /*0560*/  FSETP.GEU.AND P1, PT, |R17|, 6.5827683646048100446e-37, PT ;  /* 0x036000001100780b */ /* 0x000fce0003f2e200 */
[----:B------:R-:W-:-:S08]  /*0570*/  DFMA R14, R12, -R6, R16 ;  /* 0x800000060c0e722b */ /* 0x000fd00000000010 */
[----:B0-----:R-:W-:-:S10]  /*0580*/  DFMA R2, R18, R14, R12 ;  /* 0x0000000e1202722b */ /* 0x001fd4000000000c */
[----:B------:R-:W-:-:S05]  /*0590*/  FFMA R0, RZ, R7, R3 ;  /* 0x00000007ff007223 */ /* 0x000fca0000000003 */
[----:B------:R-:W-:-:S13]  /*05a0*/  FSETP.GT.AND P0, PT, |R0|, 1.469367938527859385e-39, PT ;  /* 0x001000000000780b */ /* 0x000fda0003f04200 */
[----:B------:R-:W-:Y:S05]  /*05b0*/  @P0 BRA P1, `(.L_x_5) ;  /* 0x0000000000180947 */ /* 0x000fea0000800000 */
[----:B------:R-:W-:Y:S01]  /*05c0*/  MOV R12, R6 ;  /* 0x00000006000c7202 */ /* 0x000fe20000000f00 */
[----:B------:R-:W-:Y:S01]  /*05d0*/  IMAD.MOV.U32 R13, RZ, RZ, R7 ;  /* 0x000000ffff0d7224 */ /* 0x000fe200078e0007 */
[----:B------:R-:W-:-:S07]  /*05e0*/  MOV R0, 0x600 ;  /* 0x0000060000007802 */ /* 0x000fce0000000f00 */
[----:B------:R-:W-:Y:S05]  /*05f0*/  CALL.REL.NOINC `($__internal_0_$__cuda_sm20_div_rn_f64_full) ;  /* 0x0000000800707944 */ /* 0x000fea0003c00000 */
[----:B------:R-:W-:Y:S02]  /*0600*/  IMAD.MOV.U32 R2, RZ, RZ, R22 ;  /* 0x000000ffff027224 */ /* 0x000fe400078e0016 */
[----:B------:R-:W-:-:S07]  /*0610*/  IMAD.MOV.U32 R3, RZ, RZ, R23 ;  /* 0x000000ffff037224 */ /* 0x000fce00078e0017 */
.L_x_5:
[----:B------:R-:W-:Y:S01]  /*0620*/  IMAD.U32 R18, RZ, RZ, UR4 ;  /* 0x00000004ff127e24 */ /* 0x000fe2000f8e00ff */
[----:B------:R-:W-:Y:S01]  /*0630*/  MOV R19, UR5 ;  /* 0x0000000500137c02 */ /* 0x000fe20008000f00 */
[----:B------:R-:W0:Y:S04]  /*0640*/  LDCU.64 UR6, c[0x0][0x398] ;  /* 0x00007300ff0677ac */ /* 0x000e280008000a00 */
        /* <DEDUP_REMOVED lines=22> */
[----:B------:R-:W-:Y:S01]  /*07b0*/  IMAD.MOV.U32 R12, RZ, RZ, R6 ;  /* 0x000000ffff0c7224 */ /* 0x000fe200078e0006 */
[----:B------:R-:W-:Y:S02]  /*07c0*/  MOV R13, R7 ;  /* 0x00000007000d7202 */ /* 0x000fe40000000f00 */
[----:B------:R-:W-:-:S07]  /*07d0*/  MOV R0, 0x7f0 ;  /* 0x000007f000007802 */ /* 0x000fce0000000f00 */
[----:B------:R-:W-:Y:S05]  /*07e0*/  CALL.REL.NOINC `($__internal_0_$__cuda_sm20_div_rn_f64_full) ;  /* 0x0000000400f47944 */ /* 0x000fea0003c00000 */
[----:B------:R-:W-:Y:S02]  /*07f0*/  IMAD.MOV.U32 R2, RZ, RZ, R22 ;  /* 0x000000ffff027224 */ /* 0x000fe400078e0016 */
[----:B------:R-:W-:-:S07]  /*0800*/  IMAD.MOV.U32 R3, RZ, RZ, R23 ;  /* 0x000000ffff037224 */ /* 0x000fce00078e0017 */
.L_x_6:
[----:B------:R-:W-:Y:S01]  /*0810*/  IMAD.U32 R20, RZ, RZ, UR4 ;  /* 0x00000004ff147e24 */ /* 0x000fe2000f8e00ff */
[----:B------:R-:W0:Y:S01]  /*0820*/  LDCU.128 UR8, c[0x0][0x390] ;  /* 0x00007200ff0877ac */ /* 0x000e220008000c00 */
[----:B------:R-:W-:Y:S01]  /*0830*/  IMAD.U32 R21, RZ, RZ, UR5 ;  /* 0x00000005ff157e24 */ /* 0x000fe2000f8e00ff */
[----:B------:R-:W1:Y:S01]  /*0840*/  LDC.64 R14, c[0x0][0x388] ;  /* 0x0000e200ff0e7b82 */ /* 0x000e620000000a00 */
[----:B------:R-:W-:Y:S01]  /*0850*/  DMUL R2, R4, R2 ;  /* 0x0000000204027228 */ /* 0x000fe20000000000 */
[----:B------:R-:W-:Y:S01]  /*0860*/  MOV R22, UR4 ;  /* 0x0000000400167c02 */ /* 0x000fe20008000f00 */
[----:B------:R-:W-:Y:S01]  /*0870*/  IMAD.U32 R23, RZ, RZ, UR5 ;  /* 0x00000005ff177e24 */ /* 0x000fe2000f8e00ff */
[----:B------:R-:W0:Y:S01]  /*0880*/  LDG.E.64 R12, desc[UR14][R20.64+0x28] ;  /* 0x0000280e140c7981 */ /* 0x000e22000c1e1b00 */
[----:B------:R-:W2:Y:S03]  /*0890*/  LDCU UR6, c[0x0][0x3a8] ;  /* 0x00007500ff0677ac */ /* 0x000ea60008000800 */
[----:B------:R-:W3:Y:S01]  /*08a0*/  LDC.64 R16, c[0x0][0x3a0] ;  /* 0x0000e800ff107b82 */ /* 0x000ee20000000a00 */
[----:B------:R-:W2:Y:S01]  /*08b0*/  LDCU.64 UR4, c[0x0][0x3a0] ;  /* 0x00007400ff0477ac */ /* 0x000ea20008000a00 */
[----:B0-----:R-:W-:-:S07]  /*08c0*/  DFMA R2, R2, UR10, R12 ;  /* 0x0000000a02027c2b */ /* 0x001fce000800000c */
[----:B------:R0:W-:Y:S04]  /*08d0*/  STG.E.64 desc[UR14][R22.64+0x28], R2 ;  /* 0x0000280216007986 */ /* 0x0001e8000c101b0e */
[----:B-1----:R-:W3:Y:S01]  /*08e0*/  LDG.E.64 R12, desc[UR14][R14.64] ;  /* 0x0000000e0e0c7981 */ /* 0x002ee2000c1e1b00 */
[----:B--2---:R-:W-:-:S03]  /*08f0*/  UIMAD.WIDE UR4, UR6, 0x8, UR4 ;  /* 0x00000008060478a5 */ /* 0x004fc6000f8e0204 */
[----:B---3--:R1:W-:Y:S04]  /*0900*/  STG.E.64 desc[UR14][R16.64], R12 ;  /* 0x0000000c10007986 */ /* 0x0083e8000c101b0e */
[----:B------:R-:W2:Y:S01]  /*0910*/  LDG.E.64 R18, desc[UR14][R14.64+0x8] ;  /* 0x0000080e0e127981 */ /* 0x000ea2000c1e1b00 */
[----:B------:R-:W-:Y:S02]  /*0920*/  IMAD.U32 R24, RZ, RZ, UR4 ;  /* 0x00000004ff187e24 */ /* 0x000fe4000f8e00ff */
[----:B------:R-:W-:Y:S01]  /*0930*/  IMAD.U32 R25, RZ, RZ, UR5 ;  /* 0x00000005ff197e24 */ /* 0x000fe2000f8e00ff */
[----:B------:R-:W-:Y:S02]  /*0940*/  UIMAD.WIDE UR6, UR6, 0x8, UR4 ;  /* 0x00000008060678a5 */ /* 0x000fe4000f8e0204 */
[----:B------:R-:W-:-:S02]  /*0950*/  UIMAD.WIDE.U32 UR8, UR12, 0x8, UR8 ;  /* 0x000000080c0878a5 */ /* 0x000fc4000f8e0008 */
[----:B--2---:R2:W-:Y:S04]  /*0960*/  STG.E.64 desc[UR14][R24.64], R18 ;  /* 0x0000001218007986 */ /* 0x0045e8000c101b0e */
[----:B------:R-:W3:Y:S01]  /*0970*/  LDG.E.64 R20, desc[UR14][R14.64+0x10] ;  /* 0x0000100e0e147981 */ /* 0x000ee2000c1e1b00 */
[----:B0-----:R-:W-:Y:S01]  /*0980*/  IMAD.U32 R22, RZ, RZ, UR6 ;  /* 0x00000006ff167e24 */ /* 0x001fe2000f8e00ff */
[----:B------:R-:W-:Y:S01]  /*0990*/  MOV R23, UR7 ;  /* 0x0000000700177c02 */ /* 0x000fe20008000f00 */
[----:B-1----:R-:W-:Y:S02]  /*09a0*/  IMAD.U32 R12, RZ, RZ, UR8 ;  /* 0x00000008ff0c7e24 */ /* 0x002fe4000f8e00ff */
[----:B------:R-:W-:Y:S01]  /*09b0*/  IMAD.U32 R13, RZ, RZ, UR9 ;  /* 0x00000009ff0d7e24 */ /* 0x000fe2000f8e00ff */
[----:B------:R-:W0:Y:S01]  /*09c0*/  MUFU.RCP64H R3, R7 ;  /* 0x0000000700037308 */ /* 0x000e220000001800 */
[----:B------:R-:W-:-:S06]  /*09d0*/  IMAD.MOV.U32 R2, RZ, RZ, 0x1 ;  /* 0x00000001ff027424 */ /* 0x000fcc00078e00ff */
[----:B0-----:R-:W-:-:S08]  /*09e0*/  DFMA R16, R2, -R6, 1 ;  /* 0x3ff000000210742b */ /* 0x001fd00000000806 */
[----:B------:R-:W-:Y:S01]  /*09f0*/  DFMA R16, R16, R16, R16 ;  /* 0x000000101010722b */ /* 0x000fe20000000010 */
[----:B---3--:R2:W-:Y:S04]  /*0a00*/  STG.E.64 desc[UR14][R22.64], R20 ;  /* 0x0000001416007986 */ /* 0x0085e8000c101b0e */
[----:B------:R-:W3:Y:S03]  /*0a10*/  LDG.E.64 R12, desc[UR14][R12.64+0x8] ;  /* 0x0000080e0c0c7981 */ /* 0x000ee6000c1e1b00 */
[----:B------:R-:W-:Y:S01]  /*0a20*/  DFMA R16, R2, R16, R2 ;  /* 0x000000100210722b */ /* 0x000fe20000000002 */
[----:B------:R-:W-:-:S07]  /*0a30*/  UIADD3 UR10, UPT, UPT, UR12, 0x1, URZ ;  /* 0x000000010c0a7890 */ /* 0x000fce000fffe0ff */
[----:B------:R-:W-:-:S08]  /*0a40*/  DFMA R2, R16, -R6, 1 ;  /* 0x3ff000001002742b */ /* 0x000fd00000000806 */
[----:B------:R-:W-:-:S08]  /*0a50*/  DFMA R16, R16, R2, R16 ;  /* 0x000000021010722b */ /* 0x000fd00000000010 */
[----:B---3--:R-:W-:-:S08]  /*0a60*/  DMUL R2, R16, -R12 ;  /* 0x8000000c10027228 */ /* 0x008fd00000000000 */
[----:B------:R-:W-:-:S08]  /*0a70*/  DFMA R14, R2, -R6, -R12 ;  /* 0x80000006020e722b */ /* 0x000fd0000000080c */
[----:B------:R-:W-:Y:S02]  /*0a80*/  DFMA R2, R16, R14, R2 ;  /* 0x0000000e1002722b */ /* 0x000fe40000000002 */
[----:B------:R-:W-:-:S08]  /*0a90*/  DADD R16, -RZ, -R12 ;  /* 0x00000000ff107229 */ /* 0x000fd0000000090c */
[----:B------:R-:W-:Y:S02]  /*0aa0*/  FFMA R0, RZ, R7, R3 ;  /* 0x00000007ff007223 */ /* 0x000fe40000000003 */
[----:B------:R-:W-:-:S03]  /*0ab0*/  FSETP.GEU.AND P1, PT, |R17|, 6.5827683646048100446e-37, PT ;  /* 0x036000001100780b */ /* 0x000fc60003f2e200 */
[----:B------:R-:W-:-:S13]  /*0ac0*/  FSETP.GT.AND P0, PT, |R0|, 1.469367938527859385e-39, PT ;  /* 0x001000000000780b */ /* 0x000fda0003f04200 */
[----:B--2---:R-:W-:Y:S05]  /*0ad0*/  @P0 BRA P1, `(.L_x_7) ;  /* 0x0000000000180947 */ /* 0x004fea0000800000 */
[----:B------:R-:W-:Y:S01]  /*0ae0*/  IMAD.MOV.U32 R12, RZ, RZ, R6 ;  /* 0x000000ffff0c7224 */ /* 0x000fe200078e0006 */
[----:B------:R-:W-:Y:S02]  /*0af0*/  MOV R13, R7 ;  /* 0x00000007000d7202 */ /* 0x000fe40000000f00 */
[----:B------:R-:W-:-:S07]  /*0b00*/  MOV R0, 0xb20 ;  /* 0x00000b2000007802 */ /* 0x000fce0000000f00 */
[----:B------:R-:W-:Y:S05]  /*0b10*/  CALL.REL.NOINC `($__internal_0_$__cuda_sm20_div_rn_f64_full) ;  /* 0x0000000400287944 */ /* 0x000fea0003c00000 */
[----:B------:R-:W-:Y:S02]  /*0b20*/  IMAD.MOV.U32 R2, RZ, RZ, R22 ;  /* 0x000000ffff027224 */ /* 0x000fe400078e0016 */
[----:B------:R-:W-:-:S07]  /*0b30*/  IMAD.MOV.U32 R3, RZ, RZ, R23 ;  /* 0x000000ffff037224 */ /* 0x000fce00078e0017 */
.L_x_7:
[----:B------:R-:W0:Y:S01]  /*0b40*/  LDCU.64 UR6, c[0x0][0x3a0] ;  /* 0x00007400ff0677ac */ /* 0x000e220008000a00 */
[----:B------:R-:W-:Y:S01]  /*0b50*/  DMUL R2, R10, R2 ;  /* 0x000000020a027228 */ /* 0x000fe20000000000 */
[----:B------:R-:W-:Y:S01]  /*0b60*/  MOV R10, UR8 ;  /* 0x00000008000a7c02 */ /* 0x000fe20008000f00 */
[----:B------:R-:W1:Y:S01]  /*0b70*/  LDCU.64 UR16, c[0x0][0x398] ;  /* 0x00007300ff1077ac */ /* 0x000e620008000a00 */
[----:B------:R-:W-:Y:S01]  /*0b80*/  IMAD.U32 R11, RZ, RZ, UR9 ;  /* 0x00000009ff0b7e24 */ /* 0x000fe2000f8e00ff */
[----:B0-----:R-:W-:-:S04]  /*0b90*/  UIMAD.WIDE.U32 UR6, UR12, 0x8, UR6 ;  /* 0x000000080c0678a5 */ /* 0x001fc8000f8e0006 */
[----:B-1----:R-:W-:Y:S02]  /*0ba0*/  DMUL R2, R2, UR16 ;  /* 0x0000001002027c28 */ /* 0x002fe40008000000 */
[----:B------:R-:W-:Y:S02]  /*0bb0*/  IMAD.U32 R18, RZ, RZ, UR6 ;  /* 0x00000006ff127e24 */ /* 0x000fe4000f8e00ff */
[----:B------:R-:W-:-:S05]  /*0bc0*/  IMAD.U32 R19, RZ, RZ, UR7 ;  /* 0x00000007ff137e24 */ /* 0x000fca000f8e00ff */
[----:B------:R0:W-:Y:S04]  /*0bd0*/  STG.E.64 desc[UR14][R18.64+0x8], R2 ;  /* 0x0000080212007986 */ /* 0x0001e8000c101b0e */
[----:B------:R-:W2:Y:S01]  /*0be0*/  LDG.E.64 R10, desc[UR14][R10.64+0x8] ;  /* 0x0000080e0a0a7981 */ /* 0x000ea2000c1e1b00 */
[----:B------:R-:W1:Y:S01]  /*0bf0*/  MUFU.RCP64H R13, R7 ;  /* 0x00000007000d7308 */ /* 0x000e620000001800 */
[----:B------:R-:W-:-:S06]  /*0c00*/  IMAD.MOV.U32 R12, RZ, RZ, 0x1 ;  /* 0x00000001ff0c7424 */ /* 0x000fcc00078e00ff */
[----:B-1----:R-:W-:-:S08]  /*0c10*/  DFMA R14, R12, -R6, 1 ;  /* 0x3ff000000c0e742b */ /* 0x002fd00000000806 */
[----:B------:R-:W-:-:S08]  /*0c20*/  DFMA R14, R14, R14, R14 ;  /* 0x0000000e0e0e722b */ /* 0x000fd0000000000e */
[----:B------:R-:W-:-:S08]  /*0c30*/  DFMA R14, R12, R14, R12 ;  /* 0x0000000e0c0e722b */ /* 0x000fd0000000000c */
[----:B------:R-:W-:-:S08]  /*0c40*/  DFMA R12, R14, -R6, 1 ;  /* 0x3ff000000e0c742b */ /* 0x000fd00000000806 */
[----:B------:R-:W-:-:S08]  /*0c50*/  DFMA R16, R14, R12, R14 ;  /* 0x0000000c0e10722b */ /* 0x000fd0000000000e */
[----:B--2---:R-:W-:-:S08]  /*0c60*/  DMUL R12, R16, -R10 ;  /* 0x8000000a100c7228 */ /* 0x004fd00000000000 */
[----:B------:R-:W-:-:S08]  /*0c70*/  DFMA R14, R12, -R6, -R10 ;  /* 0x800000060c0e722b */ /* 0x000fd0000000080a */
[----:B0-----:R-:W-:Y:S02]  /*0c80*/  DFMA R2, R16, R14, R12 ;  /* 0x0000000e1002722b */ /* 0x001fe4000000000c */
[----:B------:R-:W-:-:S08]  /*0c90*/  DADD R16, -RZ, -R10 ;  /* 0x00000000ff107229 */ /* 0x000fd0000000090a */
[----:B------:R-:W-:Y:S02]  /*0ca0*/  FFMA R0, RZ, R7, R3 ;  /* 0x00000007ff007223 */ /* 0x000fe40000000003 */
[----:B------:R-:W-:-:S03]  /*0cb0*/  FSETP.GEU.AND P1, PT, |R17|, 6.5827683646048100446e-37, PT ;  /* 0x036000001100780b */ /* 0x000fc60003f2e200 */
[----:B------:R-:W-:-:S13]  /*0cc0*/  FSETP.GT.AND P0, PT, |R0|, 1.469367938527859385e-39, PT ;  /* 0x001000000000780b */ /* 0x000fda0003f04200 */
[----:B------:R-:W-:Y:S05]  /*0cd0*/  @P0 BRA P1, `(.L_x_8) ;  /* 0x0000000000180947 */ /* 0x000fea0000800000 */
[----:B------:R-:W-:Y:S01]  /*0ce0*/  IMAD.MOV.U32 R12, RZ, RZ, R6 ;  /* 0x000000ffff0c7224 */ /* 0x000fe200078e0006 */
[----:B------:R-:W-:Y:S01]  /*0cf0*/  MOV R0, 0xd20 ;  /* 0x00000d2000007802 */ /* 0x000fe20000000f00 */
[----:B------:R-:W-:-:S07]  /*0d00*/  IMAD.MOV.U32 R13, RZ, RZ, R7 ;  /* 0x000000ffff0d7224 */ /* 0x000fce00078e0007 */
[----:B------:R-:W-:Y:S05]  /*0d10*/  CALL.REL.NOINC `($__internal_0_$__cuda_sm20_div_rn_f64_full) ;  /* 0x0000000000a87944 */ /* 0x000fea0003c00000 */
[----:B------:R-:W-:Y:S01]  /*0d20*/  MOV R2, R22 ;  /* 0x0000001600027202 */ /* 0x000fe20000000f00 */
[----:B------:R-:W-:-:S07]  /*0d30*/  IMAD.MOV.U32 R3, RZ, RZ, R23 ;  /* 0x000000ffff037224 */ /* 0x000fce00078e0017 */
.L_x_8:
[----:B------:R-:W0:Y:S01]  /*0d40*/  LDCU.64 UR6, c[0x0][0x398] ;  /* 0x00007300ff0677ac */ /* 0x000e220008000a00 */
[----:B------:R-:W-:Y:S01]  /*0d50*/  DMUL R2, R8, R2 ;  /* 0x0000000208027228 */ /* 0x000fe20000000000 */
[----:B------:R-:W-:Y:S01]  /*0d60*/  IMAD.U32 R8, RZ, RZ, UR8 ;  /* 0x00000008ff087e24 */ /* 0x000fe2000f8e00ff */
[----:B------:R-:W-:Y:S01]  /*0d70*/  UIMAD.WIDE.U32 UR4, UR10, 0x8, UR4 ;  /* 0x000000080a0478a5 */ /* 0x000fe2000f8e0004 */
[----:B------:R-:W-:-:S05]  /*0d80*/  MOV R9, UR9 ;  /* 0x0000000900097c02 */ /* 0x000fca0008000f00 */
[----:B------:R-:W-:Y:S02]  /*0d90*/  IMAD.U32 R16, RZ, RZ, UR4 ;  /* 0x00000004ff107e24 */ /* 0x000fe4000f8e00ff */
[----:B------:R-:W-:Y:S01]  /*0da0*/  IMAD.U32 R17, RZ, RZ, UR5 ;  /* 0x00000005ff117e24 */ /* 0x000fe2000f8e00ff */
[----:B0-----:R-:W-:-:S07]  /*0db0*/  DMUL R2, R2, UR6 ;  /* 0x0000000602027c28 */ /* 0x001fce0008000000 */
        /* <DEDUP_REMOVED lines=9> */
[----:B--2---:R-:W-:Y:S02]  /*0e50*/  DMUL R10, R14, -R8 ;  /* 0x800000080e0a7228 */ /* 0x004fe40000000000 */
[----:B0-----:R-:W-:-:S06]  /*0e60*/  DADD R16, -RZ, -R8 ;  /* 0x00000000ff107229 */ /* 0x001fcc0000000908 */
[----:B------:R-:W-:-:S04]  /*0e70*/  DFMA R12, R10, -R6, -R8 ;  /* 0x800000060a0c722b */ /* 0x000fc80000000808 */
[----:B------:R-:W-:-:S04]  /*0e80*/  FSETP.GEU.AND P1, PT, |R17|, 6.5827683646048100446e-37, PT ;  /* 0x036000001100780b */ /* 0x000fc80003f2e200 */
[----:B------:R-:W-:-:S10]  /*0e90*/  DFMA R2, R14, R12, R10 ;  /* 0x0000000c0e02722b */ /* 0x000fd4000000000a */
[----:B------:R-:W-:-:S05]  /*0ea0*/  FFMA R0, RZ, R7, R3 ;  /* 0x00000007ff007223 */ /* 0x000fca0000000003 */
        /* <DEDUP_REMOVED lines=8> */
.L_x_9:
[----:B------:R-:W0:Y:S01]  /*0f30*/  LDCU UR6, c[0x0][0x3a8] ;  /* 0x00007500ff0677ac */ /* 0x000e220008000800 */
[----:B------:R-:W-:Y:S01]  /*0f40*/  DMUL R2, R4, R2 ;  /* 0x0000000204027228 */ /* 0x000fe20000000000 */
[----:B------:R-:W1:Y:S01]  /*0f50*/  LDCU.64 UR8, c[0x0][0x398] ;  /* 0x00007300ff0877ac */ /* 0x000e620008000a00 */
[----:B0-----:R-:W-:-:S06]  /*0f60*/  UIMAD.WIDE UR6, UR6, 0x8, UR4 ;  /* 0x00000008060678a5 */ /* 0x001fcc000f8e0204 */
[----:B-1----:R-:W-:Y:S01]  /*0f70*/  DMUL R2, R2, UR8 ;  /* 0x0000000802027c28 */ /* 0x002fe20008000000 */
[----:B------:R-:W-:Y:S02]  /*0f80*/  IMAD.U32 R4, RZ, RZ, UR6 ;  /* 0x00000006ff047e24 */ /* 0x000fe4000f8e00ff */
[----:B------:R-:W-:-:S05]  /*0f90*/  IMAD.U32 R5, RZ, RZ, UR7 ;  /* 0x00000007ff057e24 */ /* 0x000fca000f8e00ff */
[----:B------:R-:W-:Y:S01]  /*0fa0*/  STG.E.64 desc[UR14][R4.64], R2 ;  /* 0x0000000204007986 */ /* 0x000fe2000c101b0e */
[----:B------:R-:W-:Y:S05]  /*0fb0*/  EXIT ;  /* 0x000000000000794d */ /* 0x000fea0003800000 */
        .weak           $__internal_0_$__cuda_sm20_div_rn_f64_full
        .type           $__internal_0_$__cuda_sm20_div_rn_f64_full,@function
        .size           $__internal_0_$__cuda_sm20_div_rn_f64_full,($__internal_1_$__cuda_sm20_dsqrt_rn_f64_mediumpath_v1 - $__internal_0_$__cuda_sm20_div_rn_f64_full)
$__internal_0_$__cuda_sm20_div_rn_f64_full:
[C---:B------:R-:W-:Y:S01]  /*0fc0*/  FSETP.GEU.AND P0, PT, |R13|.reuse, 1.469367938527859385e-39, PT ;  /* 0x001000000d00780b */ /* 0x040fe20003f0e200 */
[----:B------:R-:W-:Y:S01]  /*0fd0*/  IMAD.MOV.U32 R20, RZ, RZ, 0x1 ;  /* 0x00000001ff147424 */ /* 0x000fe200078e00ff */
[C---:B------:R-:W-:Y:S01]  /*0fe0*/  LOP3.LUT R14, R13.reuse, 0x800fffff, RZ, 0xc0, !PT ;  /* 0x800fffff0d0e7812 */ /* 0x040fe200078ec0ff */
[----:B------:R-:W-:Y:S01]  /*0ff0*/  IMAD.MOV.U32 R24, RZ, RZ, 0x1ca00000 ;  /* 0x1ca00000ff187424 */ /* 0x000fe200078e00ff */
[----:B------:R-:W-:Y:S02]  /*1000*/  LOP3.LUT R19, R13, 0x7ff00000, RZ, 0xc0, !PT ;  /* 0x7ff000000d137812 */ /* 0x000fe400078ec0ff */
[----:B------:R-:W-:Y:S02]  /*1010*/  LOP3.LUT R15, R14, 0x3ff00000, RZ, 0xfc, !PT ;  /* 0x3ff000000e0f7812 */ /* 0x000fe400078efcff */
[----:B------:R-:W-:Y:S02]  /*1020*/  MOV R14, R12 ;  /* 0x0000000c000e7202 */ /* 0x000fe40000000f00 */
[----:B------:R-:W-:-:S03]  /*1030*/  LOP3.LUT R25, R17, 0x7ff00000, RZ, 0xc0, !PT ;  /* 0x7ff0000011197812 */ /* 0x000fc600078ec0ff */
[----:B------:R-:W-:Y:S01]  /*1040*/  @!P0 DMUL R14, R12, 8.98846567431157953865e+307 ;  /* 0x7fe000000c0e8828 */ /* 0x000fe20000000000 */
[----:B------:R-:W-:Y:S01]  /*1050*/  ISETP.GE.U32.AND P1, PT, R25, R19, PT ;  /* 0x000000131900720c */ /* 0x000fe20003f26070 */
[----:B------:R-:W-:-:S04]  /*1060*/  IMAD.MOV.U32 R18, RZ, RZ, R25 ;  /* 0x000000ffff127224 */ /* 0x000fc800078e0019 */
[----:B------:R-:W0:Y:S02]  /*1070*/  MUFU.RCP64H R21, R15 ;  /* 0x0000000f00157308 */ /* 0x000e240000001800 */
[----:B0-----:R-:W-:-:S08]  /*1080*/  DFMA R2, R20, -R14, 1 ;  /* 0x3ff000001402742b */ /* 0x001fd0000000080e */
[----:B------:R-:W-:-:S08]  /*1090*/  DFMA R2, R2, R2, R2 ;  /* 0x000000020202722b */ /* 0x000fd00000000002 */
[----:B------:R-:W-:Y:S01]  /*10a0*/  DFMA R20, R20, R2, R20 ;  /* 0x000000021414722b */ /* 0x000fe20000000014 */
[----:B------:R-:W-:Y:S02]  /*10b0*/  SEL R3, R24, 0x63400000, !P1 ;  /* 0x6340000018037807 */ /* 0x000fe40004800000 */
[----:B------:R-:W-:Y:S02]  /*10c0*/  FSETP.GEU.AND P1, PT, |R17|, 1.469367938527859385e-39, PT ;  /* 0x001000001100780b */ /* 0x000fe40003f2e200 */
[----:B------:R-:W-:-:S03]  /*10d0*/  LOP3.LUT R3, R3, 0x800fffff, R17, 0xf8, !PT ;  /* 0x800fffff03037812 */ /* 0x000fc600078ef811 */
[----:B------:R-:W-:Y:S01]  /*10e0*/  DFMA R22, R20, -R14, 1 ;  /* 0x3ff000001416742b */ /* 0x000fe2000000080e */
[----:B------:R-:W-:-:S07]  /*10f0*/  MOV R2, R16 ;  /* 0x0000001000027202 */ /* 0x000fce0000000f00 */
[----:B------:R-:W-:Y:S01]  /*1100*/  DFMA R20, R20, R22, R20 ;  /* 0x000000161414722b */ /* 0x000fe20000000014 */
[----:B------:R-:W-:Y:S10]  /*1110*/  @P1 BRA `(.L_x_10) ;  /* 0x0000000000201947 */ /* 0x000ff40003800000 */
[----:B------:R-:W-:Y:S01]  /*1120*/  LOP3.LUT R18, R13, 0x7ff00000, RZ, 0xc0, !PT ;  /* 0x7ff000000d127812 */ /* 0x000fe200078ec0ff */
[----:B------:R-:W-:-:S03]  /*1130*/  IMAD.MOV.U32 R22, RZ, RZ, RZ ;  /* 0x000000ffff167224 */ /* 0x000fc600078e00ff */
[----:B------:R-:W-:-:S04]  /*1140*/  ISETP.GE.U32.AND P1, PT, R25, R18, PT ;  /* 0x000000121900720c */ /* 0x000fc80003f26070 */
[----:B------:R-:W-:-:S04]  /*1150*/  SEL R23, R24, 0x63400000, !P1 ;  /* 0x6340000018177807 */ /* 0x000fc80004800000 */
[----:B------:R-:W-:-:S04]  /*1160*/  LOP3.LUT R23, R23, 0x80000000, R17, 0xf8, !PT ;  /* 0x8000000017177812 */ /* 0x000fc800078ef811 */
[----:B------:R-:W-:-:S06]  /*1170*/  LOP3.LUT R23, R23, 0x100000, RZ, 0xfc, !PT ;  /* 0x0010000017177812 */ /* 0x000fcc00078efcff */
[----:B------:R-:W-:-:S10]  /*1180*/  DFMA R2, R2, 2, -R22 ;  /* 0x400000000202782b */ /* 0x000fd40000000816 */
[----:B------:R-:W-:-:S07]  /*1190*/  LOP3.LUT R18, R3, 0x7ff00000, RZ, 0xc0, !PT ;  /* 0x7ff0000003127812 */ /* 0x000fce00078ec0ff */
.L_x_10:
[----:B------:R-:W-:Y:S01]  /*11a0*/  VIADD R26, R18, 0xffffffff ;  /* 0xffffffff121a7836 */ /* 0x000fe20000000000 */
[----:B------:R-:W-:Y:S01]  /*11b0*/  @!P0 LOP3.LUT R19, R15, 0x7ff00000, RZ, 0xc0, !PT ;  /* 0x7ff000000f138812 */ /* 0x000fe200078ec0ff */
[----:B------:R-:W-:-:S03]  /*11c0*/  DMUL R22, R20, R2 ;  /* 0x0000000214167228 */ /* 0x000fc60000000000 */
[----:B------:R-:W-:Y:S01]  /*11d0*/  ISETP.GT.U32.AND P0, PT, R26, 0x7feffffe, PT ;  /* 0x7feffffe1a00780c */ /* 0x000fe20003f04070 */
[----:B------:R-:W-:-:S04]  /*11e0*/  VIADD R26, R19, 0xffffffff ;  /* 0xffffffff131a7836 */ /* 0x000fc80000000000 */
[----:B------:R-:W-:Y:S01]  /*11f0*/  DFMA R24, R22, -R14, R2 ;  /* 0x8000000e1618722b */ /* 0x000fe20000000002 */
[----:B------:R-:W-:-:S07]  /*1200*/  ISETP.GT.U32.OR P0, PT, R26, 0x7feffffe, P0 ;  /* 0x7feffffe1a00780c */ /* 0x000fce0000704470 */
[----:B------:R-:W-:-:S06]  /*1210*/  DFMA R20, R20, R24, R22 ;  /* 0x000000181414722b */ /* 0x000fcc0000000016 */
[----:B------:R-:W-:Y:S05]  /*1220*/  @P0 BRA `(.L_x_11) ;  /* 0x0000000000740947 */ /* 0x000fea0003800000 */
[----:B------:R-:W-:Y:S02]  /*1230*/  LOP3.LUT R18, R17, 0x7ff00000, RZ, 0xc0, !PT ;  /* 0x7ff0000011127812 */ /* 0x000fe400078ec0ff */
[----:B------:R-:W-:Y:S02]  /*1240*/  LOP3.LUT R17, R13, 0x7ff00000, RZ, 0xc0, !PT ;  /* 0x7ff000000d117812 */ /* 0x000fe400078ec0ff */
[----:B------:R-:W-:Y:S02]  /*1250*/  MOV R19, 0x1ca00000 ;  /* 0x1ca0000000137802 */ /* 0x000fe40000000f00 */
[CC--:B------:R-:W-:Y:S02]  /*1260*/  VIADDMNMX R16, R18.reuse, -R17.reuse, 0xb9600000, !PT ;  /* 0xb960000012107446 */ /* 0x0c0fe40007800911 */
[----:B------:R-:W-:Y:S01]  /*1270*/  ISETP.GE.U32.AND P0, PT, R18, R17, PT ;  /* 0x000000111200720c */ /* 0x000fe20003f06070 */
[----:B------:R-:W-:Y:S01]  /*1280*/  IMAD.MOV.U32 R18, RZ, RZ, RZ ;  /* 0x000000ffff127224 */ /* 0x000fe200078e00ff */
[----:B------:R-:W-:-:S02]  /*1290*/  VIMNMX R16, PT, PT, R16, 0x46a00000, PT ;  /* 0x46a0000010107848 */ /* 0x000fc40003fe0100 */
[----:B------:R-:W-:-:S05]  /*12a0*/  SEL R17, R19, 0x63400000, !P0 ;  /* 0x6340000013117807 */ /* 0x000fca0004000000 */
[----:B------:R-:W-:-:S04]  /*12b0*/  IMAD.IADD R16, R16, 0x1, -R17 ;  /* 0x0000000110107824 */ /* 0x000fc800078e0a11 */
[----:B------:R-:W-:-:S06]  /*12c0*/  VIADD R19, R16, 0x7fe00000 ;  /* 0x7fe0000010137836 */ /* 0x000fcc0000000000 */
[----:B------:R-:W-:-:S10]  /*12d0*/  DMUL R22, R20, R18 ;  /* 0x0000001214167228 */ /* 0x000fd40000000000 */
[----:B------:R-:W-:-:S13]  /*12e0*/  FSETP.GTU.AND P0, PT, |R23|, 1.469367938527859385e-39, PT ;  /* 0x001000001700780b */ /* 0x000fda0003f0c200 */
[----:B------:R-:W-:Y:S05]  /*12f0*/  @P0 BRA `(.L_x_12) ;  /* 0x0000000000940947 */ /* 0x000fea0003800000 */
[----:B------:R-:W-:Y:S01]  /*1300*/  DFMA R2, R20, -R14, R2 ;  /* 0x8000000e1402722b */ /* 0x000fe20000000002 */
[----:B------:R-:W-:-:S09]  /*1310*/  MOV R18, RZ ;  /* 0x000000ff00127202 */ /* 0x000fd20000000f00 */
[C---:B------:R-:W-:Y:S02]  /*1320*/  FSETP.NEU.AND P0, PT, R3.reuse, RZ, PT ;  /* 0x000000ff0300720b */ /* 0x040fe40003f0d000 */
[----:B------:R-:W-:-:S04]  /*1330*/  LOP3.LUT R13, R3, 0x80000000, R13, 0x48, !PT ;  /* 0x80000000030d7812 */ /* 0x000fc800078e480d */
[----:B------:R-:W-:-:S07]  /*1340*/  LOP3.LUT R19, R13, R19, RZ, 0xfc, !PT ;  /* 0x000000130d137212 */ /* 0x000fce00078efcff */
[----:B------:R-:W-:Y:S05]  /*1350*/  @!P0 BRA `(.L_x_12) ;  /* 0x00000000007c8947 */ /* 0x000fea0003800000 */
[----:B------:R-:W-:Y:S01]  /*1360*/  IMAD.MOV R3, RZ, RZ, -R16 ;  /* 0x000000ffff037224 */ /* 0x000fe200078e0a10 */
[----:B------:R-:W-:Y:S01]  /*1370*/  DMUL.RP R18, R20, R18 ;  /* 0x0000001214127228 */ /* 0x000fe20000008000 */
[----:B------:R-:W-:-:S06]  /*1380*/  IMAD.MOV.U32 R2, RZ, RZ, RZ ;  /* 0x000000ffff027224 */ /* 0x000fcc00078e00ff */
[----:B------:R-:W-:-:S03]  /*1390*/  DFMA R2, R22, -R2, R20 ;  /* 0x800000021602722b */ /* 0x000fc60000000014 */
[----:B------:R-:W-:-:S03]  /*13a0*/  LOP3.LUT R13, R19, R13, RZ, 0x3c, !PT ;  /* 0x0000000d130d7212 */ /* 0x000fc600078e3cff */
[----:B------:R-:W-:-:S04]  /*13b0*/  IADD3 R2, PT, PT, -R16, -0x43300000, RZ ;  /* 0xbcd0000010027810 */ /* 0x000fc80007ffe1ff */
[----:B------:R-:W-:-:S04]  /*13c0*/  FSETP.NEU.AND P0, PT, |R3|, R2, PT ;  /* 0x000000020300720b */ /* 0x000fc80003f0d200 */
[----:B------:R-:W-:Y:S02]  /*13d0*/  FSEL R22, R18, R22, !P0 ;  /* 0x0000001612167208 */ /* 0x000fe40004000000 */
[----:B------:R-:W-:Y:S01]  /*13e0*/  FSEL R23, R13, R23, !P0 ;  /* 0x000000170d177208 */ /* 0x000fe20004000000 */
[----:B------:R-:W-:Y:S06]  /*13f0*/  BRA `(.L_x_12) ;  /* 0x0000000000547947 */ /* 0x000fec0003800000 */
.L_x_11:
[----:B------:R-:W-:-:S14]  /*1400*/  DSETP.NAN.AND P0, PT, R16, R16, PT ;  /* 0x000000101000722a */ /* 0x000fdc0003f08000 */
[----:B------:R-:W-:Y:S05]  /*1410*/  @P0 BRA `(.L_x_13) ;  /* 0x0000000000440947 */ /* 0x000fea0003800000 */
[----:B------:R-:W-:-:S14]  /*1420*/  DSETP.NAN.AND P0, PT, R12, R12, PT ;  /* 0x0000000c0c00722a */ /* 0x000fdc0003f08000 */
[----:B------:R-:W-:Y:S05]  /*1430*/  @P0 BRA `(.L_x_14) ;  /* 0x0000000000300947 */ /* 0x000fea0003800000 */
[----:B------:R-:W-:Y:S01]  /*1440*/  ISETP.NE.AND P0, PT, R18, R19, PT ;  /* 0x000000131200720c */ /* 0x000fe20003f05270 */
[----:B------:R-:W-:Y:S01]  /*1450*/  IMAD.MOV.U32 R22, RZ, RZ, 0x0 ;  /* 0x00000000ff167424 */ /* 0x000fe200078e00ff */
[----:B------:R-:W-:-:S11]  /*1460*/  MOV R23, 0xfff80000 ;  /* 0xfff8000000177802 */ /* 0x000fd60000000f00 */
[----:B------:R-:W-:Y:S05]  /*1470*/  @!P0 BRA `(.L_x_12) ;  /* 0x0000000000348947 */ /* 0x000fea0003800000 */
[----:B------:R-:W-:Y:S02]  /*1480*/  ISETP.NE.AND P0, PT, R18, 0x7ff00000, PT ;  /* 0x7ff000001200780c */ /* 0x000fe40003f05270 */
[----:B------:R-:W-:Y:S02]  /*1490*/  LOP3.LUT R23, R17, 0x80000000, R13, 0x48, !PT ;  /* 0x8000000011177812 */ /* 0x000fe400078e480d */
[----:B------:R-:W-:-:S13]  /*14a0*/  ISETP.EQ.OR P0, PT, R19, RZ, !P0 ;  /* 0x000000ff1300720c */ /* 0x000fda0004702670 */
[----:B------:R-:W-:Y:S01]  /*14b0*/  @P0 LOP3.LUT R2, R23, 0x7ff00000, RZ, 0xfc, !PT ;  /* 0x7ff0000017020812 */ /* 0x000fe200078efcff */
[----:B------:R-:W-:Y:S02]  /*14c0*/  @!P0 IMAD.MOV.U32 R22, RZ, RZ, RZ ;  /* 0x000000ffff168224 */ /* 0x000fe400078e00ff */
[----:B------:R-:W-:Y:S02]  /*14d0*/  @P0 IMAD.MOV.U32 R22, RZ, RZ, RZ ;  /* 0x000000ffff160224 */ /* 0x000fe400078e00ff */
[----:B------:R-:W-:Y:S01]  /*14e0*/  @P0 IMAD.MOV.U32 R23, RZ, RZ, R2 ;  /* 0x000000ffff170224 */ /* 0x000fe200078e0002 */
[----:B------:R-:W-:Y:S06]  /*14f0*/  BRA `(.L_x_12) ;  /* 0x0000000000147947 */ /* 0x000fec0003800000 */
.L_x_14:
[----:B------:R-:W-:Y:S02]  /*1500*/  LOP3.LUT R23, R13, 0x80000, RZ, 0xfc, !PT ;  /* 0x000800000d177812 */ /* 0x000fe400078efcff */
[----:B------:R-:W-:Y:S01]  /*1510*/  MOV R22, R12 ;  /* 0x0000000c00167202 */ /* 0x000fe20000000f00 */
[----:B------:R-:W-:Y:S06]  /*1520*/  BRA `(.L_x_12) ;  /* 0x0000000000087947 */ /* 0x000fec0003800000 */
.L_x_13:
[----:B------:R-:W-:Y:S01]  /*1530*/  LOP3.LUT R23, R17, 0x80000, RZ, 0xfc, !PT ;  /* 0x0008000011177812 */ /* 0x000fe200078efcff */
[----:B------:R-:W-:-:S07]  /*1540*/  IMAD.MOV.U32 R22, RZ, RZ, R16 ;  /* 0x000000ffff167224 */ /* 0x000fce00078e0010 */
.L_x_12:
[----:B------:R-:W-:Y:S02]  /*1550*/  IMAD.MOV.U32 R2, RZ, RZ, R0 ;  /* 0x000000ffff027224 */ /* 0x000fe400078e0000 */
[----:B------:R-:W-:-:S04]  /*1560*/  IMAD.MOV.U32 R3, RZ, RZ, 0x0 ;  /* 0x00000000ff037424 */ /* 0x000fc800078e00ff */
[----:B------:R-:W-:Y:S05]  /*1570*/  RET.REL.NODEC R2 `(_Z9A2_kernelPdS_S_dS_i) ;  /* 0xffffffe802a07950 */ /* 0x000fea0003c3ffff */
        .weak           $__internal_1_$__cuda_sm20_dsqrt_rn_f64_mediumpath_v1
        .type           $__internal_1_$__cuda_sm20_dsqrt_rn_f64_mediumpath_v1,@function
        .size           $__internal_1_$__cuda_sm20_dsqrt_rn_f64_mediumpath_v1,(.L_x_20 - $__internal_1_$__cuda_sm20_dsqrt_rn_f64_mediumpath_v1)
$__internal_1_$__cuda_sm20_dsqrt_rn_f64_mediumpath_v1:
[----:B------:R-:W-:Y:S02]  /*1580*/  ISETP.GE.U32.AND P0, PT, R12, -0x3400000, PT ;  /* 0xfcc000000c00780c */ /* 0x000fe40003f06070 */
[----:B------:R-:W-:-:S11]  /*1590*/  MOV R15, R21 ;  /* 0x00000015000f7202 */ /* 0x000fd60000000f00 */
[----:B------:R-:W-:Y:S05]  /*15a0*/  @!P0 BRA `(.L_x_15) ;  /* 0x0000000000208947 */ /* 0x000fea0003800000 */
[----:B------:R-:W-:-:S10]  /*15b0*/  DFMA.RM R14, R18, R14, R16 ;  /* 0x0000000e120e722b */ /* 0x000fd40000004010 */
[----:B------:R-:W-:-:S05]  /*15c0*/  IADD3 R6, P0, PT, R14, 0x1, RZ ;  /* 0x000000010e067810 */ /* 0x000fca0007f1e0ff */
[----:B------:R-:W-:-:S06]  /*15d0*/  IMAD.X R7, RZ, RZ, R15, P0 ;  /* 0x000000ffff077224 */ /* 0x000fcc00000e060f */
[----:B------:R-:W-:-:S08]  /*15e0*/  DFMA.RP R2, -R14, R6, R2 ;  /* 0x000000060e02722b */ /* 0x000fd00000008102 */
[----:B------:R-:W-:-:S06]  /*15f0*/  DSETP.GT.AND P0, PT, R2, RZ, PT ;  /* 0x000000ff0200722a */ /* 0x000fcc0003f04000 */
[----:B------:R-:W-:Y:S02]  /*1600*/  FSEL R6, R6, R14, P0 ;  /* 0x0000000e06067208 */ /* 0x000fe40000000000 */
[----:B------:R-:W-:Y:S01]  /*1610*/  FSEL R7, R7, R15, P0 ;  /* 0x0000000f07077208 */ /* 0x000fe20000000000 */
[----:B------:R-:W-:Y:S06]  /*1620*/  BRA `(.L_x_16) ;  /* 0x0000000000647947 */ /* 0x000fec0003800000 */
.L_x_15:
[----:B------:R-:W-:-:S14]  /*1630*/  DSETP.NE.AND P0, PT, R2, RZ, PT ;  /* 0x000000ff0200722a */ /* 0x000fdc0003f05000 */
[----:B------:R-:W-:Y:S05]  /*1640*/  @!P0 BRA `(.L_x_17) ;  /* 0x0000000000588947 */ /* 0x000fea0003800000 */
[----:B------:R-:W-:-:S13]  /*1650*/  ISETP.GE.AND P0, PT, R3, RZ, PT ;  /* 0x000000ff0300720c */ /* 0x000fda0003f06270 */
[----:B------:R-:W-:Y:S02]  /*1660*/  @!P0 IMAD.MOV.U32 R6, RZ, RZ, 0x0 ;  /* 0x00000000ff068424 */ /* 0x000fe400078e00ff */
[----:B------:R-:W-:Y:S01]  /*1670*/  @!P0 IMAD.MOV.U32 R7, RZ, RZ, -0x80000 ;  /* 0xfff80000ff078424 */ /* 0x000fe200078e00ff */
[----:B------:R-:W-:Y:S06]  /*1680*/  @!P0 BRA `(.L_x_16) ;  /* 0x00000000004c8947 */ /* 0x000fec0003800000 */
[----:B------:R-:W-:-:S13]  /*1690*/  ISETP.GT.AND P0, PT, R3, 0x7fefffff, PT ;  /* 0x7fefffff0300780c */ /* 0x000fda0003f04270 */
[----:B------:R-:W-:Y:S05]  /*16a0*/  @P0 BRA `(.L_x_17) ;  /* 0x0000000000400947 */ /* 0x000fea0003800000 */
[----:B------:R-:W-:Y:S01]  /*16b0*/  DMUL R2, R2, 8.11296384146066816958e+31 ;  /* 0x4690000002027828 */ /* 0x000fe20000000000 */
[----:B------:R-:W-:Y:S01]  /*16c0*/  MOV R6, RZ ;  /* 0x000000ff00067202 */ /* 0x000fe20000000f00 */
[----:B------:R-:W-:Y:S02]  /*16d0*/  IMAD.MOV.U32 R14, RZ, RZ, 0x0 ;  /* 0x00000000ff0e7424 */ /* 0x000fe400078e00ff */
[----:B------:R-:W-:Y:S02]  /*16e0*/  IMAD.MOV.U32 R15, RZ, RZ, 0x3fd80000 ;  /* 0x3fd80000ff0f7424 */ /* 0x000fe400078e00ff */
[----:B------:R-:W0:Y:S02]  /*16f0*/  MUFU.RSQ64H R7, R3 ;  /* 0x0000000300077308 */ /* 0x000e240000001c00 */
[----:B0-----:R-:W-:-:S08]  /*1700*/  DMUL R12, R6, R6 ;  /* 0x00000006060c7228 */ /* 0x001fd00000000000 */
[----:B------:R-:W-:-:S08]  /*1710*/  DFMA R12, R2, -R12, 1 ;  /* 0x3ff00000020c742b */ /* 0x000fd0000000080c */
[----:B------:R-:W-:Y:S02]  /*1720*/  DFMA R14, R12, R14, 0.5 ;  /* 0x3fe000000c0e742b */ /* 0x000fe4000000000e */
[----:B------:R-:W-:-:S08]  /*1730*/  DMUL R12, R6, R12 ;  /* 0x0000000c060c7228 */ /* 0x000fd00000000000 */
[----:B------:R-:W-:-:S08]  /*1740*/  DFMA R12, R14, R12, R6 ;  /* 0x0000000c0e0c722b */ /* 0x000fd00000000006 */
[----:B------:R-:W-:Y:S02]  /*1750*/  DMUL R6, R2, R12 ;  /* 0x0000000c02067228 */ /* 0x000fe40000000000 */
[----:B------:R-:W-:-:S06]  /*1760*/  VIADD R13, R13, 0xfff00000 ;  /* 0xfff000000d0d7836 */ /* 0x000fcc0000000000 */
[----:B------:R-:W-:-:S08]  /*1770*/  DFMA R14, R6, -R6, R2 ;  /* 0x80000006060e722b */ /* 0x000fd00000000002 */
[----:B------:R-:W-:-:S10]  /*1780*/  DFMA R6, R12, R14, R6 ;  /* 0x0000000e0c06722b */ /* 0x000fd40000000006 */
[----:B------:R-:W-:Y:S01]  /*1790*/  IADD3 R7, PT, PT, R7, -0x3500000, RZ ;  /* 0xfcb0000007077810 */ /* 0x000fe20007ffe0ff */
[----:B------:R-:W-:Y:S06]  /*17a0*/  BRA `(.L_x_16) ;  /* 0x0000000000047947 */ /* 0x000fec0003800000 */
.L_x_17:
[----:B------:R-:W-:-:S11]  /*17b0*/  DADD R6, R2, R2 ;  /* 0x0000000002067229 */ /* 0x000fd60000000002 */
.L_x_16:
[----:B------:R-:W-:Y:S02]  /*17c0*/  IMAD.MOV.U32 R2, RZ, RZ, R0 ;  /* 0x000000ffff027224 */ /* 0x000fe400078e0000 */
[----:B------:R-:W-:-:S04]  /*17d0*/  IMAD.MOV.U32 R3, RZ, RZ, 0x0 ;  /* 0x00000000ff037424 */ /* 0x000fc800078e00ff */
[----:B------:R-:W-:Y:S05]  /*17e0*/  RET.REL.NODEC R2 `(_Z9A2_kernelPdS_S_dS_i) ;  /* 0xffffffe802047950 */ /* 0x000fea0003c3ffff */
.L_x_18:
        /* <DEDUP_REMOVED lines=9> */
.L_x_20:


//--------------------- .nv.shared._Z6reduceILj32EEvPdS0_ --------------------------
	.section	.nv.shared._Z6reduceILj32EEvPdS0_,"aw",@nobits
	.sectionflags	@""
	.align	16
	.zero		1024


//--------------------- .nv.shared.reserved.0     --------------------------
	.section	.nv.shared.reserved.0,"aw",@nobits
	.weak		__nv_reservedSMEM_offset_0_alias
	.size		__nv_reservedSMEM_offset_0_alias, 0, 64
	.other		__nv_reservedSMEM_offset_0_alias,@"STO_CUDA_RESERVED_SHARED STV_DEFAULT"
__nv_reservedSMEM_offset_0_alias:
	.zero		0
	.zero		64


//--------------------- .nv.shared._Z9A2_kernelPdS_S_dS_i --------------------------
	.section	.nv.shared._Z9A2_kernelPdS_S_dS_i,"aw",@nobits
	.sectionflags	@""
	.align	16
	.zero		1024


//--------------------- .nv.constant0._Z6reduceILj32EEvPdS0_ --------------------------
	.section	.nv.constant0._Z6reduceILj32EEvPdS0_,"a",@progbits
	.sectionflags	@""
	.align	4
.nv.constant0._Z6reduceILj32EEvPdS0_:
	.zero		912


//--------------------- .nv.constant0._Z9A2_kernelPdS_S_dS_i --------------------------
	.section	.nv.constant0._Z9A2_kernelPdS_S_dS_i,"a",@progbits
	.sectionflags	@""
	.align	4
.nv.constant0._Z9A2_kernelPdS_S_dS_i:
	.zero		940


//--------------------- SYMBOLS --------------------------

	.type		.nv.reservedSmem.offset0,@object
	.size		.nv.reservedSmem.offset0,0x4
	.type		.nv.reservedSmem.cap,@object
	.size		.nv.reservedSmem.cap,0x4
